// auto-generated by cutlass_sweep.gemm — config: {"arch": "sm_90", "cluster_m": 1, "cluster_n": 1, "dtype": "fp32", "dtype_b": "fp32", "layout": "nt", "stages": 2, "tile_k": 64, "tile_m": 256, "tile_n": 128}
#include "cutlass/cutlass.h"
#include "cutlass/gemm/collective/collective_builder.hpp"
#include "cutlass/gemm/device/gemm_universal_adapter.h"
#include "cutlass/gemm/kernel/gemm_universal.hpp"
#include "cutlass/epilogue/collective/collective_builder.hpp"

using ElemA = float;
using ElemB = float;
using ElemCD = float;
using Acc  = float;
using TileShape    = cute::Shape<cute::_256, cute::_128, cute::_64>;
using ClusterShape = cute::Shape<cute::_1, cute::_1, cute::_1>;

using CollectiveEpilogue = typename cutlass::epilogue::collective::CollectiveBuilder<
    cutlass::arch::Sm90, cutlass::arch::OpClassTensorOp,
    TileShape, ClusterShape,
    cutlass::epilogue::collective::EpilogueTileAuto,
    Acc, Acc,
    ElemCD, cutlass::layout::RowMajor, 128 / cutlass::sizeof_bits<ElemCD>::value,
    ElemCD, cutlass::layout::RowMajor, 128 / cutlass::sizeof_bits<ElemCD>::value,
    cutlass::epilogue::collective::EpilogueScheduleAuto
  >::CollectiveOp;

using CollectiveMainloop = typename cutlass::gemm::collective::CollectiveBuilder<
    cutlass::arch::Sm90, cutlass::arch::OpClassTensorOp,
    ElemA, cutlass::layout::RowMajor, 128 / cutlass::sizeof_bits<ElemA>::value,
    ElemB, cutlass::layout::ColumnMajor, 128 / cutlass::sizeof_bits<ElemB>::value,
    Acc,
    TileShape, ClusterShape,
    cutlass::gemm::collective::StageCount<2>,
    cutlass::gemm::collective::KernelScheduleAuto
  >::CollectiveOp;

using GemmKernel = cutlass::gemm::kernel::GemmUniversal<
    cute::Shape<int,int,int,int>,
    CollectiveMainloop,
    CollectiveEpilogue
>;
using Gemm = cutlass::gemm::device::GemmUniversalAdapter<GemmKernel>;

// Force the device kernel symbol into the cubin without needing a host main.
auto* _anchor = &cutlass::device_kernel<GemmKernel>;


// ===== COMPILED SASS (sm_90a) =====

	.target	sm_90a

	.elftype	@"ET_EXEC"


//--------------------- .note.nv.tkinfo           --------------------------
	.section	.note.nv.tkinfo,"",@"SHT_NOTE"
	.sectionflags	@"SHF_NOTE_NV_TKINFO"
	.tkinfo
        /*0018*/ 	.word	0x00000002
        /*0030*/ 	.string	""
        /*0030*/ 	.string	"ptxas"
        /*0030*/ 	.string	"Cuda compilation tools, release 13.0, V13.0.88"
        /*0030*/ 	.string	"Build cuda_13.0.r13.0/compiler.36424714_0"
        /*0030*/ 	.string	"-arch sm_90a -m 64 "



//--------------------- .note.nv.cuinfo           --------------------------
	.section	.note.nv.cuinfo,"",@"SHT_NOTE"
	.sectionflags	@"SHF_NOTE_NV_CUINFO"
        /*0018*/ 	.short	0x0002
        /*001a*/ 	.short	0x005a
        /*001c*/ 	.short	0x0082
	.zero		2


//--------------------- .nv.info                  --------------------------
	.section	.nv.info,"",@"SHT_CUDA_INFO"
	.align	4


	//----- nvinfo : EIATTR_REGCOUNT
	.align		4
        /*0000*/ 	.byte	0x04, 0x2f
        /*0002*/ 	.short	(.L_15 - .L_14)
	.align		4
.L_14:
        /*0004*/ 	.word	index@(_ZN7cutlass13device_kernelINS_4gemm6kernel13GemmUniversalIN4cute5tupleIJiiiiEEENS1_10collective13CollectiveMmaINS1_34MainloopSm90TmaGmmaWarpSpecializedILi2ENS5_IJNS4_1CILi1EEESB_SB_EEENS1_35KernelTmaWarpSpecializedCooperativeEEENS5_IJNSA_ILi256EEENSA_ILi128EEENSA_ILi64EEEEEEfNS5_IJlSB_lEEEfSJ_NS4_8TiledMMAINS4_8MMA_AtomIJNS4_4SM904GMMA30MMA_64x128x8_F32TF32TF32_SS_TNILNSN_7ScaleInE1ELSP_1EEEEEENS4_6LayoutINS5_IJNSA_ILi2EEESB_SB_EEENS5_IJSB_NSA_ILi0EEESV_EEEEENS5_IJNS4_10UnderscoreESY_SY_EEEEENS4_13SM90_TMA_LOADENS4_14ComposedLayoutINS4_7SwizzleILi3ELi4ELi3EEENS4_18smem_ptr_flag_bitsILi32EEENSS_INS5_IJNSA_ILi8EEENSA_ILi32EEEEEENS5_IJS18_SB_EEEEEEEvNS4_8identityES11_S1C_vS1D_EENS_8epilogue10collective6detail29Sm90TmaWarpSpecializedAdapterINS1G_15DefaultEpilogueIfSJ_SJ_NS1F_6thread17LinearCombinationIfLi1EffLNS1K_9ScaleType4KindE0ELNS_15FloatRoundStyleE2EfEENS1_15EpilogueDefaultEEEEEvvEEEEvNT_6ParamsE)
        /*0008*/ 	.word	0x000000a8


	//----- nvinfo : EIATTR_FRAME_SIZE
	.align		4
.L_15:
        /*000c*/ 	.byte	0x04, 0x11
        /*000e*/ 	.short	(.L_17 - .L_16)
	.align		4
.L_16:
        /*0010*/ 	.word	index@(_ZN7cutlass13device_kernelINS_4gemm6kernel13GemmUniversalIN4cute5tupleIJiiiiEEENS1_10collective13CollectiveMmaINS1_34MainloopSm90TmaGmmaWarpSpecializedILi2ENS5_IJNS4_1CILi1EEESB_SB_EEENS1_35KernelTmaWarpSpecializedCooperativeEEENS5_IJNSA_ILi256EEENSA_ILi128EEENSA_ILi64EEEEEEfNS5_IJlSB_lEEEfSJ_NS4_8TiledMMAINS4_8MMA_AtomIJNS4_4SM904GMMA30MMA_64x128x8_F32TF32TF32_SS_TNILNSN_7ScaleInE1ELSP_1EEEEEENS4_6LayoutINS5_IJNSA_ILi2EEESB_SB_EEENS5_IJSB_NSA_ILi0EEESV_EEEEENS5_IJNS4_10UnderscoreESY_SY_EEEEENS4_13SM90_TMA_LOADENS4_14ComposedLayoutINS4_7SwizzleILi3ELi4ELi3EEENS4_18smem_ptr_flag_bitsILi32EEENSS_INS5_IJNSA_ILi8EEENSA_ILi32EEEEEENS5_IJS18_SB_EEEEEEEvNS4_8identityES11_S1C_vS1D_EENS_8epilogue10collective6detail29Sm90TmaWarpSpecializedAdapterINS1G_15DefaultEpilogueIfSJ_SJ_NS1F_6thread17LinearCombinationIfLi1EffLNS1K_9ScaleType4KindE0ELNS_15FloatRoundStyleE2EfEENS1_15EpilogueDefaultEEEEEvvEEEEvNT_6ParamsE)
        /*0014*/ 	.word	0x00000000


	//----- nvinfo : EIATTR_MIN_STACK_SIZE
	.align		4
.L_17:
        /*0018*/ 	.byte	0x04, 0x12
        /*001a*/ 	.short	(.L_19 - .L_18)
	.align		4
.L_18:
        /*001c*/ 	.word	index@(_ZN7cutlass13device_kernelINS_4gemm6kernel13GemmUniversalIN4cute5tupleIJiiiiEEENS1_10collective13CollectiveMmaINS1_34MainloopSm90TmaGmmaWarpSpecializedILi2ENS5_IJNS4_1CILi1EEESB_SB_EEENS1_35KernelTmaWarpSpecializedCooperativeEEENS5_IJNSA_ILi256EEENSA_ILi128EEENSA_ILi64EEEEEEfNS5_IJlSB_lEEEfSJ_NS4_8TiledMMAINS4_8MMA_AtomIJNS4_4SM904GMMA30MMA_64x128x8_F32TF32TF32_SS_TNILNSN_7ScaleInE1ELSP_1EEEEEENS4_6LayoutINS5_IJNSA_ILi2EEESB_SB_EEENS5_IJSB_NSA_ILi0EEESV_EEEEENS5_IJNS4_10UnderscoreESY_SY_EEEEENS4_13SM90_TMA_LOADENS4_14ComposedLayoutINS4_7SwizzleILi3ELi4ELi3EEENS4_18smem_ptr_flag_bitsILi32EEENSS_INS5_IJNSA_ILi8EEENSA_ILi32EEEEEENS5_IJS18_SB_EEEEEEEvNS4_8identityES11_S1C_vS1D_EENS_8epilogue10collective6detail29Sm90TmaWarpSpecializedAdapterINS1G_15DefaultEpilogueIfSJ_SJ_NS1F_6thread17LinearCombinationIfLi1EffLNS1K_9ScaleType4KindE0ELNS_15FloatRoundStyleE2EfEENS1_15EpilogueDefaultEEEEEvvEEEEvNT_6ParamsE)
        /*0020*/ 	.word	0x00000000
.L_19:


//--------------------- .nv.compat                --------------------------
	.section	.nv.compat,"",@"SHT_CUDA_COMPAT_INFO"
	.align	4
        /*0000*/ 	.byte	0x02, 0x09, 0x01, 0x00, 0x02, 0x02, 0x04, 0x00, 0x02, 0x05, 0x05, 0x00, 0x03, 0x07, 0x01, 0x01
        /*0010*/ 	.byte	0x02, 0x03, 0x01, 0x00, 0x02, 0x06, 0x01, 0x00, 0x04, 0x0b, 0x08, 0x00, 0x00, 0x00, 0x00, 0x00
        /*0020*/ 	.byte	0x00, 0x00, 0x00, 0x00


//--------------------- .nv.info._ZN7cutlass13device_kernelINS_4gemm6kernel13GemmUniversalIN4cute5tupleIJiiiiEEENS1_10collective13CollectiveMmaINS1_34MainloopSm90TmaGmmaWarpSpecializedILi2ENS5_IJNS4_1CILi1EEESB_SB_EEENS1_35KernelTmaWarpSpecializedCooperativeEEENS5_IJNSA_ILi256EEENSA_ILi128EEENSA_ILi64EEEEEEfNS5_IJlSB_lEEEfSJ_NS4_8TiledMMAINS4_8MMA_AtomIJNS4_4SM904GMMA30MMA_64x128x8_F32TF32TF32_SS_TNILNSN_7ScaleInE1ELSP_1EEEEEENS4_6LayoutINS5_IJNSA_ILi2EEESB_SB_EEENS5_IJSB_NSA_ILi0EEESV_EEEEENS5_IJNS4_10UnderscoreESY_SY_EEEEENS4_13SM90_TMA_LOADENS4_14ComposedLayoutINS4_7SwizzleILi3ELi4ELi3EEENS4_18smem_ptr_flag_bitsILi32EEENSS_INS5_IJNSA_ILi8EEENSA_ILi32EEEEEENS5_IJS18_SB_EEEEEEEvNS4_8identityES11_S1C_vS1D_EENS_8epilogue10collective6detail29Sm90TmaWarpSpecializedAdapterINS1G_15DefaultEpilogueIfSJ_SJ_NS1F_6thread17LinearCombinationIfLi1EffLNS1K_9ScaleType4KindE0ELNS_15FloatRoundStyleE2EfEENS1_15EpilogueDefaultEEEEEvvEEEEvNT_6ParamsE --------------------------
	.section	.nv.info._ZN7cutlass13device_kernelINS_4gemm6kernel13GemmUniversalIN4cute5tupleIJiiiiEEENS1_10collective13CollectiveMmaINS1_34MainloopSm90TmaGmmaWarpSpecializedILi2ENS5_IJNS4_1CILi1EEESB_SB_EEENS1_35KernelTmaWarpSpecializedCooperativeEEENS5_IJNSA_ILi256EEENSA_ILi128EEENSA_ILi64EEEEEEfNS5_IJlSB_lEEEfSJ_NS4_8TiledMMAINS4_8MMA_AtomIJNS4_4SM904GMMA30MMA_64x128x8_F32TF32TF32_SS_TNILNSN_7ScaleInE1ELSP_1EEEEEENS4_6LayoutINS5_IJNSA_ILi2EEESB_SB_EEENS5_IJSB_NSA_ILi0EEESV_EEEEENS5_IJNS4_10UnderscoreESY_SY_EEEEENS4_13SM90_TMA_LOADENS4_14ComposedLayoutINS4_7SwizzleILi3ELi4ELi3EEENS4_18smem_ptr_flag_bitsILi32EEENSS_INS5_IJNSA_ILi8EEENSA_ILi32EEEEEENS5_IJS18_SB_EEEEEEEvNS4_8identityES11_S1C_vS1D_EENS_8epilogue10collective6detail29Sm90TmaWarpSpecializedAdapterINS1G_15DefaultEpilogueIfSJ_SJ_NS1F_6thread17LinearCombinationIfLi1EffLNS1K_9ScaleType4KindE0ELNS_15FloatRoundStyleE2EfEENS1_15EpilogueDefaultEEEEEvvEEEEvNT_6ParamsE,"",@"SHT_CUDA_INFO"
	.sectionflags	@""
	.align	4


	//----- nvinfo : EIATTR_CUDA_API_VERSION
	.align		4
        /*0000*/ 	.byte	0x04, 0x37
        /*0002*/ 	.short	(.L_21 - .L_20)
.L_20:
        /*0004*/ 	.word	0x00000082


	//----- nvinfo : EIATTR_KPARAM_INFO
	.align		4
.L_21:
        /*0008*/ 	.byte	0x04, 0x17
        /*000a*/ 	.short	(.L_23 - .L_22)
.L_22:
        /*000c*/ 	.word	0x00000000
        /*0010*/ 	.short	0x0000
        /*0012*/ 	.short	0x0070
        /*0014*/ 	.byte	0x00, 0xf0, 0x01, 0x10


	//----- nvinfo : EIATTR_SPARSE_MMA_MASK
	.align		4
.L_23:
        /*0018*/ 	.byte	0x03, 0x50
        /*001a*/ 	.short	0x0000


	//----- nvinfo : EIATTR_MAXREG_COUNT
	.align		4
        /*001c*/ 	.byte	0x03, 0x1b
        /*001e*/ 	.short	0x00a8


	//----- nvinfo : EIATTR_NUM_BARRIERS
	.align		4
        /*0020*/ 	.byte	0x02, 0x4c
        /*0022*/ 	.byte	0x01
	.zero		1


	//----- nvinfo : EIATTR_EXTERNS
	.align		4
        /*0024*/ 	.byte	0x04, 0x0f
        /*0026*/ 	.short	(.L_25 - .L_24)


	//   ....[0]....
	.align		4
.L_24:
        /*0028*/ 	.word	index@(__assertfail)


	//----- nvinfo : EIATTR_MERCURY_ISA_VERSION
	.align		4
.L_25:
        /*002c*/ 	.byte	0x03, 0x5f
        /*002e*/ 	.short	0x0101


	//----- nvinfo : EIATTR_INT_WARP_WIDE_INSTR_OFFSETS
	.align		4
        /*0030*/ 	.byte	0x04, 0x31
        /*0032*/ 	.short	(.L_27 - .L_26)


	//   ....[0]....
.L_26:
        /*0034*/ 	.word	0x00000370


	//   ....[1]....
        /*0038*/ 	.word	0x000003a0


	//   ....[2]....
        /*003c*/ 	.word	0x00000480


	//----- nvinfo : EIATTR_COOP_GROUP_MASK_REGIDS
	.align		4
.L_27:
        /*0040*/ 	.byte	0x04, 0x29
        /*0042*/ 	.short	(.L_29 - .L_28)


	//   ....[0]....
.L_28:
        /*0044*/ 	.word	0xffffffff


	//   ....[1]....
        /*0048*/ 	.word	0xffffffff


	//   ....[2]....
        /*004c*/ 	.word	0xffffffff


	//   ....[3]....
        /*0050*/ 	.word	0xffffffff


	//   ....[4]....
        /*0054*/ 	.word	0xffffffff


	//----- nvinfo : EIATTR_COOP_GROUP_INSTR_OFFSETS
	.align		4
.L_29:
        /*0058*/ 	.byte	0x04, 0x28
        /*005a*/ 	.short	(.L_31 - .L_30)


	//   ....[0]....
.L_30:
        /*005c*/ 	.word	0x00000060


	//   ....[1]....
        /*0060*/ 	.word	0x00000070


	//   ....[2]....
        /*0064*/ 	.word	0x00000130


	//   ....[3]....
        /*0068*/ 	.word	0x00000280


	//   ....[4]....
        /*006c*/ 	.word	0x00000f30


	//----- nvinfo : EIATTR_REG_RECONFIG
	.align		4
.L_31:
        /*0070*/ 	.byte	0x01, 0x54
	.zero		2


	//----- nvinfo : EIATTR_SYSCALL_OFFSETS
	.align		4
        /*0074*/ 	.byte	0x04, 0x46
        /*0076*/ 	.short	(.L_33 - .L_32)


	//   ....[0]....
.L_32:
        /*0078*/ 	.word	0x000010f0


	//----- nvinfo : EIATTR_MBARRIER_INSTR_OFFSETS
	.align		4
.L_33:
        /*007c*/ 	.byte	0x04, 0x39
        /*007e*/ 	.short	(.L_35 - .L_34)


	//   ....[0]....
.L_34:
        /*0080*/ 	.word	0x00000230
        /*0084*/ 	.word	0x000000ff
        /*0088*/ 	.word	0x00000000
        /*008c*/ 	.short	0x0100
        /*008e*/ 	.byte	0x08
	.zero		1


	//   ....[1]....
        /*0090*/ 	.word	0x00000240
        /*0094*/ 	.word	0x000000ff
        /*0098*/ 	.word	0x00000010
        /*009c*/ 	.short	0x0100
        /*009e*/ 	.byte	0x08
	.zero		1


	//   ....[2]....
        /*00a0*/ 	.word	0x00000250
        /*00a4*/ 	.word	0x000000ff
        /*00a8*/ 	.word	0x00000008
        /*00ac*/ 	.short	0x0100
        /*00ae*/ 	.byte	0x08
	.zero		1


	//   ....[3]....
        /*00b0*/ 	.word	0x00000260
        /*00b4*/ 	.word	0x000000ff
        /*00b8*/ 	.word	0x00000018
        /*00bc*/ 	.short	0x0100
        /*00be*/ 	.byte	0x08
	.zero		1


	//   ....[4]....
        /*00c0*/ 	.word	0x000004f0
        /*00c4*/ 	.word	0x000000ff
        /*00c8*/ 	.word	0x00000030
        /*00cc*/ 	.short	0x0100
        /*00ce*/ 	.byte	0x06
	.zero		1


	//   ....[5]....
        /*00d0*/ 	.word	0x00000550
        /*00d4*/ 	.word	0x000000ff
        /*00d8*/ 	.word	0x00000038
        /*00dc*/ 	.short	0x0100
        /*00de*/ 	.byte	0x06
	.zero		1


	//   ....[6]....
        /*00e0*/ 	.word	0x00001170
        /*00e4*/ 	.word	0x00000003
        /*00e8*/ 	.word	0x00000000
        /*00ec*/ 	.short	0x010a
        /*00ee*/ 	.byte	0x3f
	.zero		1


	//   ....[7]....
        /*00f0*/ 	.word	0x000011b0
        /*00f4*/ 	.word	0x00000003
        /*00f8*/ 	.word	0x00000000
        /*00fc*/ 	.short	0x010a
        /*00fe*/ 	.byte	0x3f
	.zero		1


	//   ....[8]....
        /*0100*/ 	.word	0x000019a0
        /*0104*/ 	.word	0x000000ff
        /*0108*/ 	.word	0x00000000
        /*010c*/ 	.short	0x010a
        /*010e*/ 	.byte	0x09
	.zero		1


	//   ....[9]....
        /*0110*/ 	.word	0x000019e0
        /*0114*/ 	.word	0x000000ff
        /*0118*/ 	.word	0x00000000
        /*011c*/ 	.short	0x010a
        /*011e*/ 	.byte	0x09
	.zero		1


	//   ....[10]....
        /*0120*/ 	.word	0x00002090
        /*0124*/ 	.word	0x000000ff
        /*0128*/ 	.word	0x00000000
        /*012c*/ 	.short	0x0101
        /*012e*/ 	.byte	0x08
	.zero		1


	//   ....[11]....
        /*0130*/ 	.word	0x00002270
        /*0134*/ 	.word	0x000000ff
        /*0138*/ 	.word	0x00000000
        /*013c*/ 	.short	0x0101
        /*013e*/ 	.byte	0x04
	.zero		1


	//   ....[12]....
        /*0140*/ 	.word	0x00009b80
        /*0144*/ 	.word	0x0000000c
        /*0148*/ 	.word	0x00000010
        /*014c*/ 	.short	0x010a
        /*014e*/ 	.byte	0x3f
	.zero		1


	//   ....[13]....
        /*0150*/ 	.word	0x0000a000
        /*0154*/ 	.word	0x00000005
        /*0158*/ 	.word	0x00000038
        /*015c*/ 	.short	0x0101
        /*015e*/ 	.byte	0x3f
	.zero		1


	//   ....[14]....
        /*0160*/ 	.word	0x0000a700
        /*0164*/ 	.word	0x00000007
        /*0168*/ 	.word	0x00000000
        /*016c*/ 	.short	0x010a
        /*016e*/ 	.byte	0x3f
	.zero		1


	//   ....[15]....
        /*0170*/ 	.word	0x0000a780
        /*0174*/ 	.word	0x00000005
        /*0178*/ 	.word	0x00000000
        /*017c*/ 	.short	0x010a
        /*017e*/ 	.byte	0x3f
	.zero		1


	//   ....[16]....
        /*0180*/ 	.word	0x0000a7e0
        /*0184*/ 	.word	0x00000003
        /*0188*/ 	.word	0x00000000
        /*018c*/ 	.short	0x010a
        /*018e*/ 	.byte	0x3f
	.zero		1


	//   ....[17]....
        /*0190*/ 	.word	0x0000a840
        /*0194*/ 	.word	0x00000004
        /*0198*/ 	.word	0x00000000
        /*019c*/ 	.short	0x010a
        /*019e*/ 	.byte	0x3f
	.zero		1


	//   ....[18]....
        /*01a0*/ 	.word	0x0000a910
        /*01a4*/ 	.word	0x0000000c
        /*01a8*/ 	.word	0x00000010
        /*01ac*/ 	.short	0x010a
        /*01ae*/ 	.byte	0x3f
	.zero		1


	//   ....[19]....
        /*01b0*/ 	.word	0x0000a9e0
        /*01b4*/ 	.word	0x00000007
        /*01b8*/ 	.word	0x00000000
        /*01bc*/ 	.short	0x010a
        /*01be*/ 	.byte	0x3f
	.zero		1


	//----- nvinfo : EIATTR_NUM_MBARRIERS
	.align		4
.L_35:
        /*01c0*/ 	.byte	0x03, 0x38
        /*01c2*/ 	.short	0x0006


	//----- nvinfo : EIATTR_EXIT_INSTR_OFFSETS
	.align		4
        /*01c4*/ 	.byte	0x04, 0x1c
        /*01c6*/ 	.short	(.L_37 - .L_36)


	//   ....[0]....
.L_36:
        /*01c8*/ 	.word	0x000005a0


	//   ....[1]....
        /*01cc*/ 	.word	0x00000e60


	//   ....[2]....
        /*01d0*/ 	.word	0x000091f0


	//   ....[3]....
        /*01d4*/ 	.word	0x00009820


	//   ....[4]....
        /*01d8*/ 	.word	0x0000a7d0


	//----- nvinfo : EIATTR_MAX_THREADS
	.align		4
.L_37:
        /*01dc*/ 	.byte	0x04, 0x05
        /*01de*/ 	.short	(.L_39 - .L_38)
.L_38:
        /*01e0*/ 	.word	0x00000180
        /*01e4*/ 	.word	0x00000001
        /*01e8*/ 	.word	0x00000001


	//----- nvinfo : EIATTR_CRS_STACK_SIZE
	.align		4
.L_39:
        /*01ec*/ 	.byte	0x04, 0x1e
        /*01ee*/ 	.short	(.L_41 - .L_40)
.L_40:
        /*01f0*/ 	.word	0x00000000


	//----- nvinfo : EIATTR_CBANK_PARAM_SIZE
	.align		4
.L_41:
        /*01f4*/ 	.byte	0x03, 0x19
        /*01f6*/ 	.short	0x0470


	//----- nvinfo : EIATTR_PARAM_CBANK
	.align		4
        /*01f8*/ 	.byte	0x04, 0x0a
        /*01fa*/ 	.short	(.L_43 - .L_42)
	.align		4
.L_42:
        /*01fc*/ 	.word	index@(.nv.constant0._ZN7cutlass13device_kernelINS_4gemm6kernel13GemmUniversalIN4cute5tupleIJiiiiEEENS1_10collective13CollectiveMmaINS1_34MainloopSm90TmaGmmaWarpSpecializedILi2ENS5_IJNS4_1CILi1EEESB_SB_EEENS1_35KernelTmaWarpSpecializedCooperativeEEENS5_IJNSA_ILi256EEENSA_ILi128EEENSA_ILi64EEEEEEfNS5_IJlSB_lEEEfSJ_NS4_8TiledMMAINS4_8MMA_AtomIJNS4_4SM904GMMA30MMA_64x128x8_F32TF32TF32_SS_TNILNSN_7ScaleInE1ELSP_1EEEEEENS4_6LayoutINS5_IJNSA_ILi2EEESB_SB_EEENS5_IJSB_NSA_ILi0EEESV_EEEEENS5_IJNS4_10UnderscoreESY_SY_EEEEENS4_13SM90_TMA_LOADENS4_14ComposedLayoutINS4_7SwizzleILi3ELi4ELi3EEENS4_18smem_ptr_flag_bitsILi32EEENSS_INS5_IJNSA_ILi8EEENSA_ILi32EEEEEENS5_IJS18_SB_EEEEEEEvNS4_8identityES11_S1C_vS1D_EENS_8epilogue10collective6detail29Sm90TmaWarpSpecializedAdapterINS1G_15DefaultEpilogueIfSJ_SJ_NS1F_6thread17LinearCombinationIfLi1EffLNS1K_9ScaleType4KindE0ELNS_15FloatRoundStyleE2EfEENS1_15EpilogueDefaultEEEEEvvEEEEvNT_6ParamsE)
        /*0200*/ 	.short	0x0210
        /*0202*/ 	.short	0x0470


	//----- nvinfo : EIATTR_SW_WAR
	.align		4
.L_43:
        /*0204*/ 	.byte	0x04, 0x36
        /*0206*/ 	.short	(.L_45 - .L_44)
.L_44:
        /*0208*/ 	.word	0x00000008
.L_45:


//--------------------- .nv.callgraph             --------------------------
	.section	.nv.callgraph,"",@"SHT_CUDA_CALLGRAPH"
	.align	4
	.sectionentsize	8
	.align		4
        /*0000*/ 	.word	0x00000000
	.align		4
        /*0004*/ 	.word	0xffffffff
	.align		4
        /*0008*/ 	.word	index@(_ZN7cutlass13device_kernelINS_4gemm6kernel13GemmUniversalIN4cute5tupleIJiiiiEEENS1_10collective13CollectiveMmaINS1_34MainloopSm90TmaGmmaWarpSpecializedILi2ENS5_IJNS4_1CILi1EEESB_SB_EEENS1_35KernelTmaWarpSpecializedCooperativeEEENS5_IJNSA_ILi256EEENSA_ILi128EEENSA_ILi64EEEEEEfNS5_IJlSB_lEEEfSJ_NS4_8TiledMMAINS4_8MMA_AtomIJNS4_4SM904GMMA30MMA_64x128x8_F32TF32TF32_SS_TNILNSN_7ScaleInE1ELSP_1EEEEEENS4_6LayoutINS5_IJNSA_ILi2EEESB_SB_EEENS5_IJSB_NSA_ILi0EEESV_EEEEENS5_IJNS4_10UnderscoreESY_SY_EEEEENS4_13SM90_TMA_LOADENS4_14ComposedLayoutINS4_7SwizzleILi3ELi4ELi3EEENS4_18smem_ptr_flag_bitsILi32EEENSS_INS5_IJNSA_ILi8EEENSA_ILi32EEEEEENS5_IJS18_SB_EEEEEEEvNS4_8identityES11_S1C_vS1D_EENS_8epilogue10collective6detail29Sm90TmaWarpSpecializedAdapterINS1G_15DefaultEpilogueIfSJ_SJ_NS1F_6thread17LinearCombinationIfLi1EffLNS1K_9ScaleType4KindE0ELNS_15FloatRoundStyleE2EfEENS1_15EpilogueDefaultEEEEEvvEEEEvNT_6ParamsE)
	.align		4
        /*000c*/ 	.word	index@(__assertfail)
	.align		4
        /*0010*/ 	.word	0x00000000
	.align		4
        /*0014*/ 	.word	0xfffffffe
	.align		4
        /*0018*/ 	.word	0x00000000
	.align		4
        /*001c*/ 	.word	0xfffffffd
	.align		4
        /*0020*/ 	.word	0x00000000
	.align		4
        /*0024*/ 	.word	0xfffffffc


//--------------------- .nv.constant4             --------------------------
	.section	.nv.constant4,"a",@progbits
	.align	8
	.align		8
.nv.constant4:
        /*0000*/ 	.dword	__assertfail
	.align		8
        /*0008*/ 	.dword	__unnamed_1
	.align		8
        /*0010*/ 	.dword	_ZN40_INTERNAL_0116bea1_4_k_cu_740bee05_298734cuda3std3__45__cpo5beginE
	.align		8
        /*0018*/ 	.dword	_ZN40_INTERNAL_0116bea1_4_k_cu_740bee05_298734cuda3std3__45__cpo3endE
	.align		8
        /*0020*/ 	.dword	_ZN40_INTERNAL_0116bea1_4_k_cu_740bee05_298734cuda3std3__45__cpo6cbeginE
	.align		8
        /*0028*/ 	.dword	_ZN40_INTERNAL_0116bea1_4_k_cu_740bee05_298734cuda3std3__45__cpo4cendE
	.align		8
        /*0030*/ 	.dword	_ZN40_INTERNAL_0116bea1_4_k_cu_740bee05_298734cuda3std3__442_GLOBAL__N__0116bea1_4_k_cu_740bee05_298736ignoreE
	.align		8
        /*0038*/ 	.dword	_ZN40_INTERNAL_0116bea1_4_k_cu_740bee05_298734cuda3std3__419piecewise_constructE
	.align		8
        /*0040*/ 	.dword	_ZN40_INTERNAL_0116bea1_4_k_cu_740bee05_298734cuda3std3__48in_placeE
	.align		8
        /*0048*/ 	.dword	_ZN40_INTERNAL_0116bea1_4_k_cu_740bee05_298734cuda3std6ranges3__45__cpo4swapE
	.align		8
        /*0050*/ 	.dword	_ZN40_INTERNAL_0116bea1_4_k_cu_740bee05_298734cuda3std6ranges3__45__cpo9iter_moveE
	.align		8
        /*0058*/ 	.dword	_ZN40_INTERNAL_0116bea1_4_k_cu_740bee05_298734cute7productE
	.align		8
        /*0060*/ 	.dword	_ZN40_INTERNAL_0116bea1_4_k_cu_740bee05_298734cute1_E
	.align		8
        /*0068*/ 	.dword	$str$22
	.align		8
        /*0070*/ 	.dword	$str$23


//--------------------- .text._ZN7cutlass13device_kernelINS_4gemm6kernel13GemmUniversalIN4cute5tupleIJiiiiEEENS1_10collective13CollectiveMmaINS1_34MainloopSm90TmaGmmaWarpSpecializedILi2ENS5_IJNS4_1CILi1EEESB_SB_EEENS1_35KernelTmaWarpSpecializedCooperativeEEENS5_IJNSA_ILi256EEENSA_ILi128EEENSA_ILi64EEEEEEfNS5_IJlSB_lEEEfSJ_NS4_8TiledMMAINS4_8MMA_AtomIJNS4_4SM904GMMA30MMA_64x128x8_F32TF32TF32_SS_TNILNSN_7ScaleInE1ELSP_1EEEEEENS4_6LayoutINS5_IJNSA_ILi2EEESB_SB_EEENS5_IJSB_NSA_ILi0EEESV_EEEEENS5_IJNS4_10UnderscoreESY_SY_EEEEENS4_13SM90_TMA_LOADENS4_14ComposedLayoutINS4_7SwizzleILi3ELi4ELi3EEENS4_18smem_ptr_flag_bitsILi32EEENSS_INS5_IJNSA_ILi8EEENSA_ILi32EEEEEENS5_IJS18_SB_EEEEEEEvNS4_8identityES11_S1C_vS1D_EENS_8epilogue10collective6detail29Sm90TmaWarpSpecializedAdapterINS1G_15DefaultEpilogueIfSJ_SJ_NS1F_6thread17LinearCombinationIfLi1EffLNS1K_9ScaleType4KindE0ELNS_15FloatRoundStyleE2EfEENS1_15EpilogueDefaultEEEEEvvEEEEvNT_6ParamsE --------------------------
	.section	.text._ZN7cutlass13device_kernelINS_4gemm6kernel13GemmUniversalIN4cute5tupleIJiiiiEEENS1_10collective13CollectiveMmaINS1_34MainloopSm90TmaGmmaWarpSpecializedILi2ENS5_IJNS4_1CILi1EEESB_SB_EEENS1_35KernelTmaWarpSpecializedCooperativeEEENS5_IJNSA_ILi256EEENSA_ILi128EEENSA_ILi64EEEEEEfNS5_IJlSB_lEEEfSJ_NS4_8TiledMMAINS4_8MMA_AtomIJNS4_4SM904GMMA30MMA_64x128x8_F32TF32TF32_SS_TNILNSN_7ScaleInE1ELSP_1EEEEEENS4_6LayoutINS5_IJNSA_ILi2EEESB_SB_EEENS5_IJSB_NSA_ILi0EEESV_EEEEENS5_IJNS4_10UnderscoreESY_SY_EEEEENS4_13SM90_TMA_LOADENS4_14ComposedLayoutINS4_7SwizzleILi3ELi4ELi3EEENS4_18smem_ptr_flag_bitsILi32EEENSS_INS5_IJNSA_ILi8EEENSA_ILi32EEEEEENS5_IJS18_SB_EEEEEEEvNS4_8identityES11_S1C_vS1D_EENS_8epilogue10collective6detail29Sm90TmaWarpSpecializedAdapterINS1G_15DefaultEpilogueIfSJ_SJ_NS1F_6thread17LinearCombinationIfLi1EffLNS1K_9ScaleType4KindE0ELNS_15FloatRoundStyleE2EfEENS1_15EpilogueDefaultEEEEEvvEEEEvNT_6ParamsE,"ax",@progbits
	.align	128
.text._ZN7cutlass13device_kernelINS_4gemm6kernel13GemmUniversalIN4cute5tupleIJiiiiEEENS1_10collective13CollectiveMmaINS1_34MainloopSm90TmaGmmaWarpSpecializedILi2ENS5_IJNS4_1CILi1EEESB_SB_EEENS1_35KernelTmaWarpSpecializedCooperativeEEENS5_IJNSA_ILi256EEENSA_ILi128EEENSA_ILi64EEEEEEfNS5_IJlSB_lEEEfSJ_NS4_8TiledMMAINS4_8MMA_AtomIJNS4_4SM904GMMA30MMA_64x128x8_F32TF32TF32_SS_TNILNSN_7ScaleInE1ELSP_1EEEEEENS4_6LayoutINS5_IJNSA_ILi2EEESB_SB_EEENS5_IJSB_NSA_ILi0EEESV_EEEEENS5_IJNS4_10UnderscoreESY_SY_EEEEENS4_13SM90_TMA_LOADENS4_14ComposedLayoutINS4_7SwizzleILi3ELi4ELi3EEENS4_18smem_ptr_flag_bitsILi32EEENSS_INS5_IJNSA_ILi8EEENSA_ILi32EEEEEENS5_IJS18_SB_EEEEEEEvNS4_8identityES11_S1C_vS1D_EENS_8epilogue10collective6detail29Sm90TmaWarpSpecializedAdapterINS1G_15DefaultEpilogueIfSJ_SJ_NS1F_6thread17LinearCombinationIfLi1EffLNS1K_9ScaleType4KindE0ELNS_15FloatRoundStyleE2EfEENS1_15EpilogueDefaultEEEEEvvEEEEvNT_6ParamsE:
        .type           _ZN7cutlass13device_kernelINS_4gemm6kernel13GemmUniversalIN4cute5tupleIJiiiiEEENS1_10collective13CollectiveMmaINS1_34MainloopSm90TmaGmmaWarpSpecializedILi2ENS5_IJNS4_1CILi1EEESB_SB_EEENS1_35KernelTmaWarpSpecializedCooperativeEEENS5_IJNSA_ILi256EEENSA_ILi128EEENSA_ILi64EEEEEEfNS5_IJlSB_lEEEfSJ_NS4_8TiledMMAINS4_8MMA_AtomIJNS4_4SM904GMMA30MMA_64x128x8_F32TF32TF32_SS_TNILNSN_7ScaleInE1ELSP_1EEEEEENS4_6LayoutINS5_IJNSA_ILi2EEESB_SB_EEENS5_IJSB_NSA_ILi0EEESV_EEEEENS5_IJNS4_10UnderscoreESY_SY_EEEEENS4_13SM90_TMA_LOADENS4_14ComposedLayoutINS4_7SwizzleILi3ELi4ELi3EEENS4_18smem_ptr_flag_bitsILi32EEENSS_INS5_IJNSA_ILi8EEENSA_ILi32EEEEEENS5_IJS18_SB_EEEEEEEvNS4_8identityES11_S1C_vS1D_EENS_8epilogue10collective6detail29Sm90TmaWarpSpecializedAdapterINS1G_15DefaultEpilogueIfSJ_SJ_NS1F_6thread17LinearCombinationIfLi1EffLNS1K_9ScaleType4KindE0ELNS_15FloatRoundStyleE2EfEENS1_15EpilogueDefaultEEEEEvvEEEEvNT_6ParamsE,@function
        .size           _ZN7cutlass13device_kernelINS_4gemm6kernel13GemmUniversalIN4cute5tupleIJiiiiEEENS1_10collective13CollectiveMmaINS1_34MainloopSm90TmaGmmaWarpSpecializedILi2ENS5_IJNS4_1CILi1EEESB_SB_EEENS1_35KernelTmaWarpSpecializedCooperativeEEENS5_IJNSA_ILi256EEENSA_ILi128EEENSA_ILi64EEEEEEfNS5_IJlSB_lEEEfSJ_NS4_8TiledMMAINS4_8MMA_AtomIJNS4_4SM904GMMA30MMA_64x128x8_F32TF32TF32_SS_TNILNSN_7ScaleInE1ELSP_1EEEEEENS4_6LayoutINS5_IJNSA_ILi2EEESB_SB_EEENS5_IJSB_NSA_ILi0EEESV_EEEEENS5_IJNS4_10UnderscoreESY_SY_EEEEENS4_13SM90_TMA_LOADENS4_14ComposedLayoutINS4_7SwizzleILi3ELi4ELi3EEENS4_18smem_ptr_flag_bitsILi32EEENSS_INS5_IJNSA_ILi8EEENSA_ILi32EEEEEENS5_IJS18_SB_EEEEEEEvNS4_8identityES11_S1C_vS1D_EENS_8epilogue10collective6detail29Sm90TmaWarpSpecializedAdapterINS1G_15DefaultEpilogueIfSJ_SJ_NS1F_6thread17LinearCombinationIfLi1EffLNS1K_9ScaleType4KindE0ELNS_15FloatRoundStyleE2EfEENS1_15EpilogueDefaultEEEEEvvEEEEvNT_6ParamsE,(.L_x_316 - _ZN7cutlass13device_kernelINS_4gemm6kernel13GemmUniversalIN4cute5tupleIJiiiiEEENS1_10collective13CollectiveMmaINS1_34MainloopSm90TmaGmmaWarpSpecializedILi2ENS5_IJNS4_1CILi1EEESB_SB_EEENS1_35KernelTmaWarpSpecializedCooperativeEEENS5_IJNSA_ILi256EEENSA_ILi128EEENSA_ILi64EEEEEEfNS5_IJlSB_lEEEfSJ_NS4_8TiledMMAINS4_8MMA_AtomIJNS4_4SM904GMMA30MMA_64x128x8_F32TF32TF32_SS_TNILNSN_7ScaleInE1ELSP_1EEEEEENS4_6LayoutINS5_IJNSA_ILi2EEESB_SB_EEENS5_IJSB_NSA_ILi0EEESV_EEEEENS5_IJNS4_10UnderscoreESY_SY_EEEEENS4_13SM90_TMA_LOADENS4_14ComposedLayoutINS4_7SwizzleILi3ELi4ELi3EEENS4_18smem_ptr_flag_bitsILi32EEENSS_INS5_IJNSA_ILi8EEENSA_ILi32EEEEEENS5_IJS18_SB_EEEEEEEvNS4_8identityES11_S1C_vS1D_EENS_8epilogue10collective6detail29Sm90TmaWarpSpecializedAdapterINS1G_15DefaultEpilogueIfSJ_SJ_NS1F_6thread17LinearCombinationIfLi1EffLNS1K_9ScaleType4KindE0ELNS_15FloatRoundStyleE2EfEENS1_15EpilogueDefaultEEEEEvvEEEEvNT_6ParamsE)
        .other          _ZN7cutlass13device_kernelINS_4gemm6kernel13GemmUniversalIN4cute5tupleIJiiiiEEENS1_10collective13CollectiveMmaINS1_34MainloopSm90TmaGmmaWarpSpecializedILi2ENS5_IJNS4_1CILi1EEESB_SB_EEENS1_35KernelTmaWarpSpecializedCooperativeEEENS5_IJNSA_ILi256EEENSA_ILi128EEENSA_ILi64EEEEEEfNS5_IJlSB_lEEEfSJ_NS4_8TiledMMAINS4_8MMA_AtomIJNS4_4SM904GMMA30MMA_64x128x8_F32TF32TF32_SS_TNILNSN_7ScaleInE1ELSP_1EEEEEENS4_6LayoutINS5_IJNSA_ILi2EEESB_SB_EEENS5_IJSB_NSA_ILi0EEESV_EEEEENS5_IJNS4_10UnderscoreESY_SY_EEEEENS4_13SM90_TMA_LOADENS4_14ComposedLayoutINS4_7SwizzleILi3ELi4ELi3EEENS4_18smem_ptr_flag_bitsILi32EEENSS_INS5_IJNSA_ILi8EEENSA_ILi32EEEEEENS5_IJS18_SB_EEEEEEEvNS4_8identityES11_S1C_vS1D_EENS_8epilogue10collective6detail29Sm90TmaWarpSpecializedAdapterINS1G_15DefaultEpilogueIfSJ_SJ_NS1F_6thread17LinearCombinationIfLi1EffLNS1K_9ScaleType4KindE0ELNS_15FloatRoundStyleE2EfEENS1_15EpilogueDefaultEEEEEvvEEEEvNT_6ParamsE,@"STO_CUDA_ENTRY STV_DEFAULT"
_ZN7cutlass13device_kernelINS_4gemm6kernel13GemmUniversalIN4cute5tupleIJiiiiEEENS1_10collective13CollectiveMmaINS1_34MainloopSm90TmaGmmaWarpSpecializedILi2ENS5_IJNS4_1CILi1EEESB_SB_EEENS1_35KernelTmaWarpSpecializedCooperativeEEENS5_IJNSA_ILi256EEENSA_ILi128EEENSA_ILi64EEEEEEfNS5_IJlSB_lEEEfSJ_NS4_8TiledMMAINS4_8MMA_AtomIJNS4_4SM904GMMA30MMA_64x128x8_F32TF32TF32_SS_TNILNSN_7ScaleInE1ELSP_1EEEEEENS4_6LayoutINS5_IJNSA_ILi2EEESB_SB_EEENS5_IJSB_NSA_ILi0EEESV_EEEEENS5_IJNS4_10UnderscoreESY_SY_EEEEENS4_13SM90_TMA_LOADENS4_14ComposedLayoutINS4_7SwizzleILi3ELi4ELi3EEENS4_18smem_ptr_flag_bitsILi32EEENSS_INS5_IJNSA_ILi8EEENSA_ILi32EEEEEENS5_IJS18_SB_EEEEEEEvNS4_8identityES11_S1C_vS1D_EENS_8epilogue10collective6detail29Sm90TmaWarpSpecializedAdapterINS1G_15DefaultEpilogueIfSJ_SJ_NS1F_6thread17LinearCombinationIfLi1EffLNS1K_9ScaleType4KindE0ELNS_15FloatRoundStyleE2EfEENS1_15EpilogueDefaultEEEEEvvEEEEvNT_6ParamsE:
[----:B------:R-:W0:Y:S01]  /*0000*/  LDC R1, c[0x0][0x28] ;  /* 0x00000a00ff017b82 */ /* 0x000e220000000800 */
[----:B------:R-:W1:Y:S01]  /*0010*/  S2R R18, SR_TID.X ;  /* 0x0000000000127919 */ /* 0x000e620000002100 */
[----:B------:R-:W-:Y:S01]  /*0020*/  ELECT P0, URZ, PT ;  /* 0x00000000003f782f */ /* 0x000fe20003800000 */
[----:B------:R-:W-:Y:S01]  /*0030*/  BSSY B0, `(.L_x_0) ;  /* 0x000000f000007945 */ /* 0x000fe20003800000 */
[--C-:B-1----:R-:W-:Y:S02]  /*0040*/  SHF.R.U32.HI R0, RZ, 0x5, R18.reuse ;  /* 0x00000005ff007819 */ /* 0x102fe40000011612 */
[----:B------:R-:W-:-:S03]  /*0050*/  SHF.R.U32.HI R22, RZ, 0x7, R18 ;  /* 0x00000007ff167819 */ /* 0x000fc60000011612 */
[----:B------:R-:W1:Y:S04]  /*0060*/  SHFL.IDX PT, R5, R0, RZ, 0x1f ;  /* 0x00001fff00057589 */ /* 0x000e6800000e0000 */
[----:B------:R2:W3:Y:S01]  /*0070*/  SHFL.IDX PT, R8, R22, RZ, 0x1f ;  /* 0x00001fff16087589 */ /* 0x0004e200000e0000 */
[----:B-1----:R-:W-:-:S13]  /*0080*/  ISETP.NE.OR P0, PT, R5, RZ, !P0 ;  /* 0x000000ff0500720c */ /* 0x002fda0004705670 */
[----:B0-23--:R-:W-:Y:S05]  /*0090*/  @P0 BRA `(.L_x_1) ;  /* 0x0000000000200947 */ /* 0x00dfea0003800000 */
[----:B------:R-:W-:Y:S02]  /*00a0*/  ULDC.64 UR4, c[0x0][0x198] ;  /* 0x0000660000047ab9 */ /* 0x000fe40000000a00 */
[----:B------:R-:W-:Y:S02]  /*00b0*/  UIADD3 UR6, UP0, UR4, 0xf0, URZ ;  /* 0x000000f004067890 */ /* 0x000fe4000ff1e03f */
[----:B------:R-:W-:Y:S02]  /*00c0*/  UIADD3 UR4, UP1, UR4, 0x1f0, URZ ;  /* 0x000001f004047890 */ /* 0x000fe4000ff3e03f */
[----:B------:R-:W-:Y:S02]  /*00d0*/  UIADD3.X UR7, URZ, UR5, URZ, UP0, !UPT ;  /* 0x000000053f077290 */ /* 0x000fe400087fe43f */
[----:B------:R-:W-:-:S07]  /*00e0*/  UIADD3.X UR5, URZ, UR5, URZ, UP1, !UPT ;  /* 0x000000053f057290 */ /* 0x000fce0008ffe43f */
[----:B------:R0:W-:Y:S02]  /*00f0*/  UTMACCTL.PF [UR6] ;  /* 0x00000000060079b9 */ /* 0x0001e40008040000 */
[----:B------:R0:W-:Y:S02]  /*0100*/  UTMACCTL.PF [UR4] ;  /* 0x00000000040079b9 */ /* 0x0001e40008040000 */
[----:B0-----:R-:W-:Y:S01]  /*0110*/  NOP ;  /* 0x0000000000007918 */ /* 0x001fe20000000000 */
.L_x_1:
[----:B------:R-:W-:Y:S05]  /*0120*/  BSYNC B0 ;  /* 0x0000000000007941 */ /* 0x000fea0003800000 */
.L_x_0:
[----:B------:R-:W0:Y:S02]  /*0130*/  SHFL.IDX PT, R2, R0, RZ, 0x1f ;  /* 0x00001fff00027589 */ /* 0x000e2400000e0000 */
[----:B0-----:R-:W-:-:S13]  /*0140*/  ISETP.NE.AND P0, PT, R2, RZ, PT ;  /* 0x000000ff0200720c */ /* 0x001fda0003f05270 */
[----:B------:R-:W-:Y:S05]  /*0150*/  @P0 BRA `(.L_x_2) ;  /* 0x0000000000480947 */ /* 0x000fea0003800000 */
[----:B------:R-:W0:Y:S01]  /*0160*/  S2UR UR8, SR_CgaCtaId ;  /* 0x00000000000879c3 */ /* 0x000e220000008800 */
[----:B------:R-:W-:Y:S01]  /*0170*/  UMOV UR4, 0x400 ;  /* 0x0000040000047882 */ /* 0x000fe20000000000 */
[----:B------:R-:W-:Y:S01]  /*0180*/  UMOV UR5, 0x1 ;  /* 0x0000000100057882 */ /* 0x000fe20000000000 */
[----:B------:R-:W-:Y:S01]  /*0190*/  UMOV UR6, 0x100 ;  /* 0x0000010000067882 */ /* 0x000fe20000000000 */
[----:B------:R-:W-:Y:S01]  /*01a0*/  ELECT P0, URZ, PT ;  /* 0x00000000003f782f */ /* 0x000fe20003800000 */
[----:B------:R-:W-:-:S04]  /*01b0*/  UIADD3 UR6, -UR6, 0x100000, URZ ;  /* 0x0010000006067890 */ /* 0x000fc8000fffe13f */
[----:B------:R-:W-:Y:S02]  /*01c0*/  USHF.L.U32 UR7, UR6, 0xb, URZ ;  /* 0x0000000b06077899 */ /* 0x000fe4000800063f */
[----:B------:R-:W-:Y:S02]  /*01d0*/  USHF.L.U32 UR6, UR6, 0x1, URZ ;  /* 0x0000000106067899 */ /* 0x000fe4000800063f */
[----:B0-----:R-:W-:Y:S02]  /*01e0*/  ULEA UR8, UR8, UR4, 0x18 ;  /* 0x0000000408087291 */ /* 0x001fe4000f8ec03f */
[----:B------:R-:W-:-:S04]  /*01f0*/  UIADD3 UR4, -UR5, 0x100000, URZ ;  /* 0x0010000005047890 */ /* 0x000fc8000fffe13f */
[----:B------:R-:W-:Y:S02]  /*0200*/  USHF.L.U32 UR5, UR4, 0xb, URZ ;  /* 0x0000000b04057899 */ /* 0x000fe4000800063f */
[----:B------:R-:W-:Y:S01]  /*0210*/  USHF.L.U32 UR4, UR4, 0x1, URZ ;  /* 0x0000000104047899 */ /* 0x000fe2000800063f */
[----:B------:R-:W0:Y:S11]  /*0220*/  FENCE.VIEW.ASYNC.S ;  /* 0x00000000000073c6 */ /* 0x000e360000000000 */
[----:B0-----:R0:W1:Y:S01]  /*0230*/  SYNCS.EXCH.64 URZ, [UR8], UR4 ;  /* 0x00000004083f75b2 */ /* 0x0010620008000100 */
[----:B------:R0:W2:Y:S01]  /*0240*/  SYNCS.EXCH.64 URZ, [UR8+0x10], UR6 ;  /* 0x00001006083f75b2 */ /* 0x0000a20008000100 */
[----:B------:R0:W3:Y:S01]  /*0250*/  SYNCS.EXCH.64 URZ, [UR8+0x8], UR4 ;  /* 0x00000804083f75b2 */ /* 0x0000e20008000100 */
[----:B------:R0:W4:Y:S01]  /*0260*/  SYNCS.EXCH.64 URZ, [UR8+0x18], UR6 ;  /* 0x00001806083f75b2 */ /* 0x0001220008000100 */
[----:B------:R-:W-:Y:S01]  /*0270*/  NOP ;  /* 0x0000000000007918 */ /* 0x000fe20000000000 */
.L_x_2:
[----:B------:R-:W5:Y:S01]  /*0280*/  SHFL.IDX PT, R0, R0, RZ, 0x1f ;  /* 0x00001fff00007589 */ /* 0x000f6200000e0000 */
[----:B------:R-:W1:Y:S01]  /*0290*/  LDC R2, c[0x0][0x65c] ;  /* 0x00019700ff027b82 */ /* 0x000e620000000800 */
[----:B------:R-:W-:Y:S02]  /*02a0*/  ELECT P0, URZ, PT ;  /* 0x00000000003f782f */ /* 0x000fe40003800000 */
[----:B------:R-:W-:Y:S01]  /*02b0*/  SHF.R.S32.HI R6, RZ, 0x1f, R5 ;  /* 0x0000001fff067819 */ /* 0x000fe20000011405 */
[----:B------:R-:W2:Y:S01]  /*02c0*/  S2R R3, SR_CTAID.Y ;  /* 0x0000000000037919 */ /* 0x000ea20000002600 */
[----:B0-----:R-:W-:Y:S01]  /*02d0*/  UMOV UR4, 0x20 ;  /* 0x0000002000047882 */ /* 0x001fe20000000000 */
[----:B------:R-:W-:Y:S01]  /*02e0*/  ISETP.NE.AND P2, PT, R8, RZ, PT ;  /* 0x000000ff0800720c */ /* 0x000fe20003f45270 */
[----:B------:R-:W-:Y:S01]  /*02f0*/  NOP ;  /* 0x0000000000007918 */ /* 0x000fe20000000000 */
[----:B------:R-:W0:Y:S01]  /*0300*/  S2R R4, SR_CTAID.X ;  /* 0x0000000000047919 */ /* 0x000e220000002500 */
[----:B------:R-:W-:Y:S01]  /*0310*/  LEA.HI R6, R6, R5, RZ, 0x2 ;  /* 0x0000000506067211 */ /* 0x000fe200078f10ff */
[----:B------:R-:W-:Y:S01]  /*0320*/  NOP ;  /* 0x0000000000007918 */ /* 0x000fe20000000000 */
[----:B-----5:R-:W-:-:S02]  /*0330*/  ISETP.NE.OR P0, PT, R0, RZ, !P0 ;  /* 0x000000ff0000720c */ /* 0x020fc40004705670 */
[----:B-1----:R-:W-:-:S04]  /*0340*/  ISETP.NE.AND P3, PT, R2, 0x1, PT ;  /* 0x000000010200780c */ /* 0x002fc80003f65270 */
[----:B------:R-:W-:Y:S02]  /*0350*/  P2R R0, PR, RZ, 0x8 ;  /* 0x00000008ff007803 */ /* 0x000fe40000000000 */
[----:B------:R-:W-:-:S05]  /*0360*/  LOP3.LUT R0, R6, 0xfffffffc, RZ, 0xc0, !PT ;  /* 0xfffffffc06007812 */ /* 0x000fca00078ec0ff */
[----:B------:R-:W-:Y:S01]  /*0370*/  VOTEU.ALL UP0, P0 ;  /* 0x00000000003f7886 */ /* 0x000fe20000000000 */
[----:B------:R-:W-:Y:S01]  /*0380*/  IMAD.IADD R0, R5, 0x1, -R0 ;  /* 0x0000000105007824 */ /* 0x000fe200078e0a00 */
[----:B------:R-:W0:Y:S01]  /*0390*/  @P3 LDC R17, c[0x0][0x10] ;  /* 0x00000400ff113b82 */ /* 0x000e220000000800 */
[----:B------:R-:W-:Y:S01]  /*03a0*/  VOTEU.ALL UP1, P0 ;  /* 0x00000000003f7886 */ /* 0x000fe20000020000 */
[----:B------:R-:W-:Y:S01]  /*03b0*/  @P3 MOV R7, RZ ;  /* 0x000000ff00073202 */ /* 0x000fe20000000f00 */
[----:B------:R-:W-:Y:S01]  /*03c0*/  @!UP0 UMOV UR6, 0x400 ;  /* 0x0000040000068882 */ /* 0x000fe20000000000 */
[----:B------:R-:W-:-:S04]  /*03d0*/  @!UP0 UIADD3 UR4, -UR4, 0x100000, URZ ;  /* 0x0010000004048890 */ /* 0x000fc8000fffe13f */
[----:B------:R-:W-:Y:S02]  /*03e0*/  @!UP0 USHF.L.U32 UR5, UR4, 0xb, URZ ;  /* 0x0000000b04058899 */ /* 0x000fe4000800063f */
[----:B------:R-:W-:Y:S01]  /*03f0*/  @!UP0 USHF.L.U32 UR4, UR4, 0x1, URZ ;  /* 0x0000000104048899 */ /* 0x000fe2000800063f */
[----:B--2---:R-:W-:Y:S01]  /*0400*/  @P3 IMAD.MOV.U32 R6, RZ, RZ, R3 ;  /* 0x000000ffff063224 */ /* 0x004fe200078e0003 */
[----:B------:R-:W-:Y:S01]  /*0410*/  @P3 MOV R11, RZ ;  /* 0x000000ff000b3202 */ /* 0x000fe20000000f00 */
[----:B------:R-:W-:Y:S01]  /*0420*/  IMAD.MOV.U32 R5, RZ, RZ, RZ ;  /* 0x000000ffff057224 */ /* 0x000fe200078e00ff */
[----:B------:R-:W1:Y:S08]  /*0430*/  @!UP0 S2UR UR7, SR_CgaCtaId ;  /* 0x00000000000789c3 */ /* 0x000e700000008800 */
[----:B------:R-:W2:Y:S01]  /*0440*/  @!P3 LDC R9, c[0x0][0xc] ;  /* 0x00000300ff09bb82 */ /* 0x000ea20000000800 */
[----:B0-----:R-:W-:-:S04]  /*0450*/  @P3 IMAD.WIDE.U32 R16, R4, R17, R6 ;  /* 0x0000001104103225 */ /* 0x001fc800078e0006 */
[----:B------:R-:W-:Y:S01]  /*0460*/  @P3 IMAD.IADD R17, R17, 0x1, R11 ;  /* 0x0000000111113824 */ /* 0x000fe200078e020b */
[----:B-1----:R-:W-:Y:S01]  /*0470*/  @!UP0 ULEA UR6, UR7, UR6, 0x18 ;  /* 0x0000000607068291 */ /* 0x002fe2000f8ec03f */
[----:B------:R-:W-:Y:S01]  /*0480*/  VOTEU.ALL UP0, P0 ;  /* 0x00000000003f7886 */ /* 0x000fe20000000000 */
[----:B------:R-:W-:-:S04]  /*0490*/  ISETP.NE.AND P0, PT, R0, 0x3, PT ;  /* 0x000000030000780c */ /* 0x000fc80003f05270 */
[----:B------:R-:W-:Y:S01]  /*04a0*/  ISETP.EQ.OR P0, PT, R0, RZ, !P0 ;  /* 0x000000ff0000720c */ /* 0x000fe20004702670 */
[----:B--2---:R-:W-:-:S03]  /*04b0*/  @!P3 IMAD.WIDE.U32 R6, R9, R3, R4 ;  /* 0x000000030906b225 */ /* 0x004fc600078e0004 */
[C---:B------:R-:W-:Y:S01]  /*04c0*/  ISETP.EQ.AND P0, PT, R8.reuse, RZ, P0 ;  /* 0x000000ff0800720c */ /* 0x040fe20000702270 */
[----:B------:R-:W-:Y:S01]  /*04d0*/  VIADD R8, R8, 0xffffffff ;  /* 0xffffffff08087836 */ /* 0x000fe20000000000 */
[----:B------:R-:W0:Y:S02]  /*04e0*/  FENCE.VIEW.ASYNC.S ;  /* 0x00000000000073c6 */ /* 0x000e240000000000 */
[----:B0-----:R0:W3:Y:S01]  /*04f0*/  @!UP0 SYNCS.EXCH.64 URZ, [UR6+0x30], UR4 ;  /* 0x00003004063f85b2 */ /* 0x0010e20008000100 */
[----:B------:R-:W-:Y:S01]  /*0500*/  @!P3 IMAD.MOV.U32 R16, RZ, RZ, R6 ;  /* 0x000000ffff10b224 */ /* 0x000fe200078e0006 */
[----:B------:R-:W-:Y:S02]  /*0510*/  SEL R19, RZ, 0x1, !P0 ;  /* 0x00000001ff137807 */ /* 0x000fe40004000000 */
[----:B------:R-:W-:Y:S02]  /*0520*/  ISETP.GE.U32.AND P1, PT, R8, 0x2, PT ;  /* 0x000000020800780c */ /* 0x000fe40003f26070 */
[----:B------:R-:W-:-:S02]  /*0530*/  @!P3 MOV R17, R7 ;  /* 0x000000070011b202 */ /* 0x000fc40000000f00 */
[----:B------:R-:W-:Y:S01]  /*0540*/  SEL R19, R19, 0x2, P1 ;  /* 0x0000000213137807 */ /* 0x000fe20000800000 */
[----:B------:R0:W3:Y:S01]  /*0550*/  @!UP1 SYNCS.EXCH.64 URZ, [UR6+0x38], UR4 ;  /* 0x00003804063f95b2 */ /* 0x0000e20008000100 */
[----:B------:R-:W-:Y:S01]  /*0560*/  NOP ;  /* 0x0000000000007918 */ /* 0x000fe20000000000 */
[----:B---34-:R-:W-:Y:S06]  /*0570*/  BAR.SYNC.DEFER_BLOCKING 0x0 ;  /* 0x0000000000007b1d */ /* 0x018fec0000010000 */
[----:B------:R-:W-:Y:S05]  /*0580*/  @!P2 BRA `(.L_x_3) ;  /* 0x0000008c001ca947 */ /* 0x000fea0003800000 */
[----:B------:R-:W-:-:S13]  /*0590*/  ISETP.GT.U32.AND P0, PT, R8, 0x1, PT ;  /* 0x000000010800780c */ /* 0x000fda0003f04070 */
[----:B0-----:R-:W-:Y:S05]  /*05a0*/  @P0 EXIT ;  /* 0x000000000000094d */ /* 0x001fea0003800000 */
[----:B------:R-:W-:Y:S01]  /*05b0*/  ULDC.64 UR4, c[0x0][0x650] ;  /* 0x0001940000047ab9 */ /* 0x000fe20000000a00 */
[----:B------:R-:W-:Y:S01]  /*05c0*/  PRMT R0, RZ, 0x7610, R0 ;  /* 0x00007610ff007816 */ /* 0x000fe20000000000 */
[----:B------:R-:W-:Y:S01]  /*05d0*/  IMAD.MOV.U32 R152, RZ, RZ, -0x1 ;  /* 0xffffffffff987424 */ /* 0x000fe200078e00ff */
[----:B------:R-:W-:Y:S01]  /*05e0*/  ISETP.GE.U32.AND P0, PT, R16, UR4, PT ;  /* 0x0000000410007c0c */ /* 0x000fe2000bf06070 */
[----:B------:R-:W-:Y:S01]  /*05f0*/  IMAD.MOV.U32 R153, RZ, RZ, -0x1 ;  /* 0xffffffffff997424 */ /* 0x000fe200078e00ff */
[----:B------:R-:W-:Y:S02]  /*0600*/  MOV R23, 0xffffffff ;  /* 0xffffffff00177802 */ /* 0x000fe40000000f00 */
[----:B------:R-:W-:-:S13]  /*0610*/  ISETP.GE.U32.AND.EX P0, PT, R17, UR5, PT, P0 ;  /* 0x0000000511007c0c */ /* 0x000fda000bf06100 */
[----:B------:R-:W-:Y:S05]  /*0620*/  @P0 BRA `(.L_x_4) ;  /* 0x0000000400540947 */ /* 0x000fea0003800000 */
[----:B------:R-:W0:Y:S01]  /*0630*/  LDC.64 R14, c[0x0][0x628] ;  /* 0x00018a00ff0e7b82 */ /* 0x000e220000000a00 */
[----:B------:R-:W-:Y:S02]  /*0640*/  IMAD.MOV.U32 R6, RZ, RZ, R16 ;  /* 0x000000ffff067224 */ /* 0x000fe400078e0010 */
[----:B------:R-:W-:-:S05]  /*0650*/  IMAD.MOV.U32 R7, RZ, RZ, R17 ;  /* 0x000000ffff077224 */ /* 0x000fca00078e0011 */
[----:B------:R-:W1:Y:S08]  /*0660*/  LDC R0, c[0x0][0x630] ;  /* 0x00018c00ff007b82 */ /* 0x000e700000000800 */
[----:B------:R-:W2:Y:S01]  /*0670*/  LDC.64 R20, c[0x0][0x620] ;  /* 0x00018800ff147b82 */ /* 0x000ea20000000a00 */
[----:B0-----:R-:W-:-:S04]  /*0680*/  ISETP.NE.U32.AND P0, PT, R14, RZ, PT ;  /* 0x000000ff0e00720c */ /* 0x001fc80003f05070 */
[----:B------:R-:W-:-:S13]  /*0690*/  ISETP.NE.AND.EX P0, PT, R15, RZ, PT, P0 ;  /* 0x000000ff0f00720c */ /* 0x000fda0003f05300 */
[----:B-12---:R-:W-:Y:S05]  /*06a0*/  @!P0 BRA `(.L_x_5) ;  /* 0x0000000000288947 */ /* 0x006fea0003800000 */
[----:B------:R-:W0:Y:S02]  /*06b0*/  LDC R11, c[0x0][0x634] ;  /* 0x00018d00ff0b7b82 */ /* 0x000e240000000800 */
[----:B0-----:R-:W-:-:S04]  /*06c0*/  IADD3 R11, P0, R16, R11, RZ ;  /* 0x0000000b100b7210 */ /* 0x001fc80007f1e0ff */
[----:B------:R-:W-:-:S05]  /*06d0*/  IADD3.X R13, RZ, R17, RZ, P0, !PT ;  /* 0x00000011ff0d7210 */ /* 0x000fca00007fe4ff */
[----:B------:R-:W-:-:S04]  /*06e0*/  IMAD.WIDE.U32 R6, R13, R14, RZ ;  /* 0x0000000e0d067225 */ /* 0x000fc800078e00ff */
[----:B------:R-:W-:-:S04]  /*06f0*/  IMAD.WIDE.U32 R8, P0, R11, R15, R6 ;  /* 0x0000000f0b087225 */ /* 0x000fc80007800006 */
[----:B------:R-:W-:-:S04]  /*0700*/  IMAD.WIDE.U32 R6, R11, R14, RZ ;  /* 0x0000000e0b067225 */ /* 0x000fc800078e00ff */
[----:B------:R-:W-:Y:S01]  /*0710*/  IMAD.X R11, RZ, RZ, RZ, P0 ;  /* 0x000000ffff0b7224 */ /* 0x000fe200000e06ff */
[----:B------:R-:W-:Y:S01]  /*0720*/  IADD3 RZ, P0, R7, R8, RZ ;  /* 0x0000000807ff7210 */ /* 0x000fe20007f1e0ff */
[----:B------:R-:W-:-:S04]  /*0730*/  IMAD.MOV.U32 R10, RZ, RZ, R9 ;  /* 0x000000ffff0a7224 */ /* 0x000fc800078e0009 */
[----:B------:R-:W-:-:S08]  /*0740*/  IMAD.WIDE.U32.X R6, R13, R15, R10, P0 ;  /* 0x0000000f0d067225 */ /* 0x000fd000000e040a */
.L_x_5:
[-CC-:B------:R-:W-:Y:S01]  /*0750*/  SHF.R.U64 R23, R6, R0.reuse, R7.reuse ;  /* 0x0000000006177219 */ /* 0x180fe20000001207 */
[----:B------:R-:W0:Y:S01]  /*0760*/  LDC R10, c[0x0][0x618] ;  /* 0x00018600ff0a7b82 */ /* 0x000e220000000800 */
[----:B------:R-:W-:Y:S01]  /*0770*/  SHF.R.U32.HI R5, RZ, R0, R7 ;  /* 0x00000000ff057219 */ /* 0x000fe20000011607 */
[----:B------:R-:W-:Y:S01]  /*0780*/  ULDC UR4, c[0x0][0x150] ;  /* 0x0000540000047ab9 */ /* 0x000fe20000000800 */
[----:B------:R-:W-:Y:S02]  /*0790*/  IADD3 R9, P0, RZ, -R23, RZ ;  /* 0x80000017ff097210 */ /* 0x000fe40007f1e0ff */
[----:B------:R-:W-:Y:S02]  /*07a0*/  I2FP.F32.U32 R0, R4 ;  /* 0x0000000400007245 */ /* 0x000fe40000201000 */
[----:B------:R-:W-:Y:S01]  /*07b0*/  IADD3.X R11, RZ, ~R5, RZ, P0, !PT ;  /* 0x80000005ff0b7210 */ /* 0x000fe200007fe4ff */
[----:B------:R-:W1:Y:S01]  /*07c0*/  LDC.64 R28, c[0x0][0x640] ;  /* 0x00019000ff1c7b82 */ /* 0x000e620000000a00 */
[----:B------:R-:W-:-:S04]  /*07d0*/  IMAD.WIDE.U32 R6, R9, R20, R16 ;  /* 0x0000001409067225 */ /* 0x000fc800078e0010 */
[----:B------:R-:W-:Y:S01]  /*07e0*/  FMUL R0, R0, UR4 ;  /* 0x0000000400007c20 */ /* 0x000fe20008400000 */
[----:B------:R-:W-:Y:S01]  /*07f0*/  ULDC UR4, c[0x0][0x154] ;  /* 0x0000550000047ab9 */ /* 0x000fe20000000800 */
[----:B------:R-:W-:Y:S01]  /*0800*/  IMAD R8, R11, R20, RZ ;  /* 0x000000140b087224 */ /* 0x000fe200078e02ff */
[----:B------:R-:W2:Y:S03]  /*0810*/  LDC R5, c[0x0][0x144] ;  /* 0x00005100ff057b82 */ /* 0x000ea60000000800 */
[----:B------:R-:W3:Y:S01]  /*0820*/  F2I.U32.TRUNC.NTZ R0, R0 ;  /* 0x0000000000007305 */ /* 0x000ee2000020f000 */
[----:B------:R-:W-:-:S04]  /*0830*/  IMAD R9, R9, R21, R8 ;  /* 0x0000001509097224 */ /* 0x000fc800078e0208 */
[----:B------:R-:W-:Y:S01]  /*0840*/  IMAD.IADD R7, R7, 0x1, R9 ;  /* 0x0000000107077824 */ /* 0x000fe200078e0209 */
[----:B------:R-:W-:Y:S01]  /*0850*/  MOV R9, 0xffffffff ;  /* 0xffffffff00097802 */ /* 0x000fe20000000f00 */
[----:B------:R-:W4:Y:S03]  /*0860*/  LDC R12, c[0x0][0x608] ;  /* 0x00018200ff0c7b82 */ /* 0x000f260000000800 */
[-CC-:B0-----:R-:W-:Y:S02]  /*0870*/  SHF.R.U64 R20, R6, R10.reuse, R7.reuse ;  /* 0x0000000a06147219 */ /* 0x181fe40000001207 */
[----:B------:R-:W-:Y:S02]  /*0880*/  I2FP.F32.U32 R6, R3 ;  /* 0x0000000300067245 */ /* 0x000fe40000201000 */
[----:B------:R-:W-:Y:S01]  /*0890*/  SHF.R.U32.HI R7, RZ, R10, R7 ;  /* 0x0000000aff077219 */ /* 0x000fe20000011607 */
[----:B------:R-:W0:Y:S01]  /*08a0*/  LDC R26, c[0x0][0x658] ;  /* 0x00019600ff1a7b82 */ /* 0x000e220000000800 */
[----:B-1----:R-:W-:Y:S01]  /*08b0*/  ISETP.NE.U32.AND P0, PT, R28, RZ, PT ;  /* 0x000000ff1c00720c */ /* 0x002fe20003f05070 */
[----:B---3--:R-:W-:-:S02]  /*08c0*/  IMAD.MOV R8, RZ, RZ, -R0 ;  /* 0x000000ffff087224 */ /* 0x008fc400078e0a00 */
[----:B------:R-:W-:Y:S01]  /*08d0*/  FMUL R6, R6, UR4 ;  /* 0x0000000406067c20 */ /* 0x000fe20008400000 */
[----:B------:R-:W-:-:S03]  /*08e0*/  ISETP.NE.AND.EX P0, PT, R29, RZ, PT, P0 ;  /* 0x000000ff1d00720c */ /* 0x000fc60003f05300 */
[----:B------:R-:W1:Y:S01]  /*08f0*/  LDC R14, c[0x0][0x148] ;  /* 0x00005200ff0e7b82 */ /* 0x000e620000000800 */
[----:B--2---:R-:W-:-:S07]  /*0900*/  IMAD R0, R5, R8, R4 ;  /* 0x0000000805007224 */ /* 0x004fce00078e0204 */
[----:B------:R-:W2:Y:S01]  /*0910*/  LDC R24, c[0x0][0x600] ;  /* 0x00018000ff187b82 */ /* 0x000ea20000000800 */
[-CC-:B----4-:R-:W-:Y:S02]  /*0920*/  SHF.R.U64 R30, R20, R12.reuse, R7.reuse ;  /* 0x0000000c141e7219 */ /* 0x190fe40000001207 */
[----:B------:R-:W-:Y:S01]  /*0930*/  SHF.R.U32.HI R5, RZ, R12, R7 ;  /* 0x0000000cff057219 */ /* 0x000fe20000011607 */
[----:B------:R-:W-:Y:S01]  /*0940*/  IMAD.MOV.U32 R7, RZ, RZ, 0x1 ;  /* 0x00000001ff077424 */ /* 0x000fe200078e00ff */
[----:B------:R3:W4:Y:S03]  /*0950*/  F2I.U32.TRUNC.NTZ R12, R6 ;  /* 0x00000006000c7305 */ /* 0x000726000020f000 */
[----:B------:R-:W1:Y:S01]  /*0960*/  LDC R15, c[0x0][0x648] ;  /* 0x00019200ff0f7b82 */ /* 0x000e620000000800 */
[-C--:B0-----:R-:W-:Y:S02]  /*0970*/  SHF.L.U32 R4, R9, R26.reuse, RZ ;  /* 0x0000001a09047219 */ /* 0x081fe400000006ff */
[----:B------:R-:W-:-:S02]  /*0980*/  SHF.R.U64 R32, R30, R26, R5 ;  /* 0x0000001a1e207219 */ /* 0x000fc40000001205 */
[----:B------:R-:W-:Y:S02]  /*0990*/  LOP3.LUT R11, RZ, R4, RZ, 0x33, !PT ;  /* 0x00000004ff0b7212 */ /* 0x000fe400078e33ff */
[-C--:B------:R-:W-:Y:S01]  /*09a0*/  SHF.R.U32.HI R5, RZ, R26.reuse, R5 ;  /* 0x0000001aff057219 */ /* 0x080fe20000011605 */
[----:B------:R-:W0:Y:S01]  /*09b0*/  LDC R21, c[0x0][0x638] ;  /* 0x00018e00ff157b82 */ /* 0x000e220000000800 */
[----:B------:R-:W-:Y:S01]  /*09c0*/  SHF.L.U32 R10, R7, R26, RZ ;  /* 0x0000001a070a7219 */ /* 0x000fe200000006ff */
[----:B------:R-:W-:-:S06]  /*09d0*/  IMAD.MOV.U32 R4, RZ, RZ, R32 ;  /* 0x000000ffff047224 */ /* 0x000fcc00078e0020 */
[----:B------:R-:W0:Y:S01]  /*09e0*/  LDC R152, c[0x0][0x610] ;  /* 0x00018400ff987b82 */ /* 0x000e220000000800 */
[----:B---34-:R-:W-:Y:S05]  /*09f0*/  @!P0 BRA `(.L_x_6) ;  /* 0x0000000000288947 */ /* 0x018fea0003800000 */
[----:B------:R-:W3:Y:S02]  /*0a00*/  LDC R9, c[0x0][0x64c] ;  /* 0x00019300ff097b82 */ /* 0x000ee40000000800 */
[----:B---3--:R-:W-:-:S04]  /*0a10*/  IADD3 R9, P0, R32, R9, RZ ;  /* 0x0000000920097210 */ /* 0x008fc80007f1e0ff */
        /* <DEDUP_REMOVED lines=8> */
.L_x_6:
[----:B-1----:R-:W-:Y:S01]  /*0aa0*/  SHF.R.U64 R4, R4, R15, R5 ;  /* 0x0000000f04047219 */ /* 0x002fe20000001205 */
[----:B--2---:R-:W-:Y:S01]  /*0ab0*/  VIADD R5, R24, 0xffffffff ;  /* 0xffffffff18057836 */ /* 0x004fe20000000000 */
[----:B------:R-:W-:Y:S02]  /*0ac0*/  IADD3 R12, -R12, RZ, RZ ;  /* 0x000000ff0c0c7210 */ /* 0x000fe40007ffe1ff */
[----:B------:R-:W-:Y:S01]  /*0ad0*/  LOP3.LUT R11, R30, R11, RZ, 0xc0, !PT ;  /* 0x0000000b1e0b7212 */ /* 0x000fe200078ec0ff */
[----:B------:R-:W-:Y:S01]  /*0ae0*/  IMAD.MOV R6, RZ, RZ, -R4 ;  /* 0x000000ffff067224 */ /* 0x000fe200078e0a04 */
[----:B------:R-:W-:Y:S01]  /*0af0*/  LOP3.LUT R5, R20, R5, RZ, 0xc0, !PT ;  /* 0x0000000514057212 */ /* 0x000fe200078ec0ff */
[----:B------:R-:W-:Y:S02]  /*0b00*/  @P3 IMAD R0, R14, R12, R3 ;  /* 0x0000000c0e003224 */ /* 0x000fe400078e0203 */
[----:B------:R-:W-:Y:S02]  /*0b10*/  IMAD R11, R10, R4, R11 ;  /* 0x000000040a0b7224 */ /* 0x000fe400078e020b */
[----:B0-----:R-:W-:-:S02]  /*0b20*/  IMAD R3, R6, R21, R32 ;  /* 0x0000001506037224 */ /* 0x001fc400078e0220 */
[----:B------:R-:W-:Y:S01]  /*0b30*/  IMAD R152, R11, R152, R0 ;  /* 0x000000980b987224 */ /* 0x000fe200078e0200 */
[----:B------:R-:W-:Y:S01]  /*0b40*/  MOV R0, 0x1 ;  /* 0x0000000100007802 */ /* 0x000fe20000000f00 */
[----:B------:R-:W-:-:S05]  /*0b50*/  IMAD R3, R3, R24, R5 ;  /* 0x0000001803037224 */ /* 0x000fca00078e0205 */
[----:B------:R-:W-:Y:S02]  /*0b60*/  SEL R153, R3, R152, !P3 ;  /* 0x0000009803997207 */ /* 0x000fe40005800000 */
[----:B------:R-:W-:-:S07]  /*0b70*/  SEL R152, R152, R3, !P3 ;  /* 0x0000000398987207 */ /* 0x000fce0005800000 */
.L_x_4:
[----:B------:R-:W-:-:S08]  /*0b80*/  NOP ;  /* 0x0000000000007918 */ /* 0x000fd00000000000 */
[----:B------:R-:W0:Y:S02]  /*0b90*/  USETMAXREG.TRY_ALLOC.CTAPOOL UP0, 0xe8 ;  /* 0x000000e8000079c8 */ /* 0x000e240008000600 */
[----:B0-----:R-:W-:-:S13]  /*0ba0*/  PLOP3.LUT P0, PT, PT, PT, UP0, 0x80, 0x0 ;  /* 0x000000000000781c */ /* 0x001fda0003f0f008 */
[----:B------:R-:W-:Y:S05]  /*0bb0*/  @!P0 BRA `(.L_x_4) ;  /* 0xfffffffc00f08947 */ /* 0x000fea000383ffff */
[----:B------:R-:W-:Y:S01]  /*0bc0*/  ULDC.64 UR4, c[0x0][0x598] ;  /* 0x0001660000047ab9 */ /* 0x000fe20000000a00 */
[----:B------:R-:W-:Y:S01]  /*0bd0*/  ULDC.64 UR36, c[0x0][0x208] ;  /* 0x0000820000247ab9 */ /* 0x000fe20000000a00 */
[----:B------:R-:W-:-:S04]  /*0be0*/  ISETP.NE.U32.AND P0, PT, RZ, UR4, PT ;  /* 0x00000004ff007c0c */ /* 0x000fc8000bf05070 */
[----:B------:R-:W-:-:S13]  /*0bf0*/  ISETP.NE.AND.EX P0, PT, RZ, UR5, PT, P0 ;  /* 0x00000005ff007c0c */ /* 0x000fda000bf05300 */
[----:B------:R-:W-:Y:S05]  /*0c00*/  @!P0 BRA `(.L_x_7) ;  /* 0x00000000001c8947 */ /* 0x000fea0003800000 */
[----:B------:R-:W0:Y:S02]  /*0c10*/  LDC.64 R4, c[0x0][0x598] ;  /* 0x00016600ff047b82 */ /* 0x000e240000000a00 */
[----:B0-----:R-:W2:Y:S02]  /*0c20*/  LDG.E.64 R4, desc[UR36][R4.64] ;  /* 0x0000002404047981 */ /* 0x001ea4000c1e1b00 */
[----:B--2---:R-:W-:-:S04]  /*0c30*/  ISETP.NE.U32.AND P0, PT, R4, RZ, PT ;  /* 0x000000ff0400720c */ /* 0x004fc80003f05070 */
[----:B------:R-:W-:-:S13]  /*0c40*/  ISETP.NE.AND.EX P0, PT, R5, RZ, PT, P0 ;  /* 0x000000ff0500720c */ /* 0x000fda0003f05300 */
[----:B------:R-:W-:Y:S05]  /*0c50*/  @!P0 BRA `(.L_x_7) ;  /* 0x0000000000088947 */ /* 0x000fea0003800000 */
[----:B------:R0:W5:Y:S01]  /*0c60*/  LD.E R154, desc[UR36][R4.64] ;  /* 0x00000024049a7980 */ /* 0x000162000c101900 */
[----:B------:R-:W-:Y:S05]  /*0c70*/  BRA `(.L_x_8) ;  /* 0x0000000000247947 */ /* 0x000fea0003800000 */
.L_x_7:
[----:B------:R-:W-:Y:S02]  /*0c80*/  ULDC.64 UR4, c[0x0][0x588] ;  /* 0x0001620000047ab9 */ /* 0x000fe40000000a00 */
[----:B------:R-:W-:-:S04]  /*0c90*/  ISETP.NE.U32.AND P0, PT, RZ, UR4, PT ;  /* 0x00000004ff007c0c */ /* 0x000fc8000bf05070 */
[----:B------:R-:W-:-:S13]  /*0ca0*/  ISETP.NE.AND.EX P0, PT, RZ, UR5, PT, P0 ;  /* 0x00000005ff007c0c */ /* 0x000fda000bf05300 */
[----:B------:R-:W-:Y:S05]  /*0cb0*/  @!P0 BRA `(.L_x_9) ;  /* 0x00000000000c8947 */ /* 0x000fea0003800000 */
[----:B------:R-:W0:Y:S02]  /*0cc0*/  LDC.64 R154, c[0x0][0x588] ;  /* 0x00016200ff9a7b82 */ /* 0x000e240000000a00 */
[----:B0-----:R1:W5:Y:S01]  /*0cd0*/  LDG.E R154, desc[UR36][R154.64] ;  /* 0x000000249a9a7981 */ /* 0x001362000c1e1900 */
[----:B------:R-:W-:Y:S05]  /*0ce0*/  BRA `(.L_x_8) ;  /* 0x0000000000087947 */ /* 0x000fea0003800000 */
.L_x_9:
[----:B------:R-:W-:Y:S02]  /*0cf0*/  ULDC UR4, c[0x0][0x580] ;  /* 0x0001600000047ab9 */ /* 0x000fe40000000800 */
[----:B------:R-:W-:-:S07]  /*0d00*/  IMAD.U32 R154, RZ, RZ, UR4 ;  /* 0x00000004ff9a7e24 */ /* 0x000fce000f8e00ff */
.L_x_8:
[----:B------:R-:W-:Y:S02]  /*0d10*/  ULDC.64 UR4, c[0x0][0x5a0] ;  /* 0x0001680000047ab9 */ /* 0x000fe40000000a00 */
[----:B------:R-:W-:-:S04]  /*0d20*/  ISETP.NE.U32.AND P0, PT, RZ, UR4, PT ;  /* 0x00000004ff007c0c */ /* 0x000fc8000bf05070 */
[----:B------:R-:W-:-:S13]  /*0d30*/  ISETP.NE.AND.EX P0, PT, RZ, UR5, PT, P0 ;  /* 0x00000005ff007c0c */ /* 0x000fda000bf05300 */
[----:B------:R-:W-:Y:S05]  /*0d40*/  @!P0 BRA `(.L_x_10) ;  /* 0x00000000001c8947 */ /* 0x000fea0003800000 */
[----:B0-----:R-:W0:Y:S02]  /*0d50*/  LDC.64 R4, c[0x0][0x5a0] ;  /* 0x00016800ff047b82 */ /* 0x001e240000000a00 */
[----:B0-----:R-:W2:Y:S02]  /*0d60*/  LDG.E.64 R4, desc[UR36][R4.64] ;  /* 0x0000002404047981 */ /* 0x001ea4000c1e1b00 */
[----:B--2---:R-:W-:-:S04]  /*0d70*/  ISETP.NE.U32.AND P0, PT, R4, RZ, PT ;  /* 0x000000ff0400720c */ /* 0x004fc80003f05070 */
[----:B------:R-:W-:-:S13]  /*0d80*/  ISETP.NE.AND.EX P0, PT, R5, RZ, PT, P0 ;  /* 0x000000ff0500720c */ /* 0x000fda0003f05300 */
[----:B------:R-:W-:Y:S05]  /*0d90*/  @!P0 BRA `(.L_x_10) ;  /* 0x0000000000088947 */ /* 0x000fea0003800000 */
[----:B-1----:R0:W5:Y:S01]  /*0da0*/  LD.E R155, desc[UR36][R4.64] ;  /* 0x00000024049b7980 */ /* 0x002162000c101900 */
[----:B------:R-:W-:Y:S05]  /*0db0*/  BRA `(.L_x_11) ;  /* 0x0000000000247947 */ /* 0x000fea0003800000 */
.L_x_10:
[----:B------:R-:W-:Y:S02]  /*0dc0*/  ULDC.64 UR4, c[0x0][0x590] ;  /* 0x0001640000047ab9 */ /* 0x000fe40000000a00 */
[----:B------:R-:W-:-:S04]  /*0dd0*/  ISETP.NE.U32.AND P0, PT, RZ, UR4, PT ;  /* 0x00000004ff007c0c */ /* 0x000fc8000bf05070 */
[----:B------:R-:W-:-:S13]  /*0de0*/  ISETP.NE.AND.EX P0, PT, RZ, UR5, PT, P0 ;  /* 0x00000005ff007c0c */ /* 0x000fda000bf05300 */
[----:B------:R-:W-:Y:S05]  /*0df0*/  @!P0 BRA `(.L_x_12) ;  /* 0x00000000000c8947 */ /* 0x000fea0003800000 */
[----:B0-----:R-:W1:Y:S02]  /*0e00*/  LDC.64 R4, c[0x0][0x590] ;  /* 0x00016400ff047b82 */ /* 0x001e640000000a00 */
[----:B-1----:R1:W5:Y:S01]  /*0e10*/  LDG.E R155, desc[UR36][R4.64] ;  /* 0x00000024049b7981 */ /* 0x002362000c1e1900 */
[----:B------:R-:W-:Y:S05]  /*0e20*/  BRA `(.L_x_11) ;  /* 0x0000000000087947 */ /* 0x000fea0003800000 */
.L_x_12:
[----:B------:R-:W-:Y:S02]  /*0e30*/  ULDC UR4, c[0x0][0x584] ;  /* 0x0001610000047ab9 */ /* 0x000fe40000000800 */
[----:B-1----:R-:W-:-:S07]  /*0e40*/  IMAD.U32 R155, RZ, RZ, UR4 ;  /* 0x00000004ff9b7e24 */ /* 0x002fce000f8e00ff */
.L_x_11:
[----:B------:R-:W-:-:S13]  /*0e50*/  LOP3.LUT P0, RZ, R0, 0xff, RZ, 0xc0, !PT ;  /* 0x000000ff00ff7812 */ /* 0x000fda000780c0ff */
[----:B------:R-:W-:Y:S05]  /*0e60*/  @!P0 EXIT ;  /* 0x000000000000894d */ /* 0x000fea0003800000 */
[----:B------:R-:W-:Y:S01]  /*0e70*/  ULDC UR4, c[0x0][0x28c] ;  /* 0x0000a30000047ab9 */ /* 0x000fe20000000800 */
[----:B------:R-:W-:Y:S01]  /*0e80*/  LOP3.LUT R166, R19, 0x1, RZ, 0xfc, !PT ;  /* 0x0000000113a67812 */ /* 0x000fe200078efcff */
[----:B------:R-:W-:Y:S01]  /*0e90*/  UIADD3 UR4, UR4, 0x3f, URZ ;  /* 0x0000003f04047890 */ /* 0x000fe2000fffe03f */
[----:B------:R-:W-:Y:S01]  /*0ea0*/  UMOV UR38, URZ ;  /* 0x0000003f00267c82 */ /* 0x000fe20008000000 */
[----:B------:R-:W-:Y:S02]  /*0eb0*/  UMOV UR39, URZ ;  /* 0x0000003f00277c82 */ /* 0x000fe40008000000 */
[----:B------:R-:W-:-:S04]  /*0ec0*/  USHF.R.S32.HI UR5, URZ, 0x1f, UR4 ;  /* 0x0000001f3f057899 */ /* 0x000fc80008011404 */
[----:B------:R-:W-:-:S04]  /*0ed0*/  ULEA.HI UR5, UR5, UR4, URZ, 0x6 ;  /* 0x0000000405057291 */ /* 0x000fc8000f8f303f */
[----:B------:R-:W-:-:S12]  /*0ee0*/  USHF.R.S32.HI UR40, URZ, 0x6, UR5 ;  /* 0x000000063f287899 */ /* 0x000fd80008011405 */
.L_x_284:
[----:B------:R-:W-:Y:S01]  /*0ef0*/  LOP3.LUT R0, R18, 0x80, RZ, 0xc0, !PT ;  /* 0x0000008012007812 */ /* 0x000fe200078ec0ff */
[----:B--2---:R-:W2:Y:S01]  /*0f00*/  S2UR UR7, SR_CgaCtaId ;  /* 0x00000000000779c3 */ /* 0x004ea20000008800 */
[----:B------:R-:W-:Y:S02]  /*0f10*/  UMOV UR6, 0x400 ;  /* 0x0000040000067882 */ /* 0x000fe40000000000 */
[----:B------:R-:W-:-:S06]  /*0f20*/  SHF.R.U32.HI R0, RZ, 0x7, R0 ;  /* 0x00000007ff007819 */ /* 0x000fcc0000011600 */
[----:B---3--:R-:W3:Y:S01]  /*0f30*/  SHFL.IDX PT, R0, R0, RZ, 0x1f ;  /* 0x00001fff00007589 */ /* 0x008ee200000e0000 */
[----:B--2---:R-:W-:Y:S01]  /*0f40*/  ULEA UR42, UR7, UR6, 0x18 ;  /* 0x00000006072a7291 */ /* 0x004fe2000f8ec03f */
[----:B---3--:R-:W-:-:S13]  /*0f50*/  R2UR UR4, R0 ;  /* 0x00000000000472ca */ /* 0x008fda00000e0000 */
[----:B------:R-:W-:-:S04]  /*0f60*/  ULEA.HI UR5, UR4, UR4, URZ, 0x1 ;  /* 0x0000000404057291 */ /* 0x000fc8000f8f083f */
[----:B------:R-:W-:-:S04]  /*0f70*/  ULOP3.LUT UR5, UR5, 0x7fffe, URZ, 0xc0, !UPT ;  /* 0x0007fffe05057892 */ /* 0x000fc8000f8ec03f */
[----:B------:R-:W-:-:S03]  /*0f80*/  UIADD3 UR5, UR4, -UR5, URZ ;  /* 0x8000000504057290 */ /* 0x000fc6000fffe03f */
[----:B------:R-:W-:Y:S01]  /*0f90*/  ULDC UR4, c[0x0][0x28c] ;  /* 0x0000a30000047ab9 */ /* 0x000fe20000000800 */
[----:B------:R-:W-:Y:S01]  /*0fa0*/  ULEA UR5, UR5, UR42, 0xd ;  /* 0x0000002a05057291 */ /* 0x000fe2000f8e683f */
[----:B------:R-:W-:-:S03]  /*0fb0*/  ISETP.LT.AND P0, PT, RZ, UR4, PT ;  /* 0x00000004ff007c0c */ /* 0x000fc6000bf01270 */
[----:B------:R-:W-:-:S04]  /*0fc0*/  UIADD3 UR5, UR5, 0x100, URZ ;  /* 0x0000010005057890 */ /* 0x000fc8000fffe03f */
[----:B------:R-:W-:-:S04]  /*0fd0*/  USHF.R.U32.HI UR5, URZ, 0x4, UR5 ;  /* 0x000000043f057899 */ /* 0x000fc80008011605 */
[----:B------:R-:W-:Y:S02]  /*0fe0*/  ULOP3.LUT UR41, UR5, 0x3fff, URZ, 0xc0, !UPT ;  /* 0x00003fff05297892 */ /* 0x000fe4000f8ec03f */
[----:B-1--4-:R-:W-:Y:S10]  /*0ff0*/  @P0 BRA `(.L_x_13) ;  /* 0x0000000000400947 */ /* 0x012ff40003800000 */
[----:B------:R-:W-:Y:S01]  /*1000*/  MOV R0, 0x0 ;  /* 0x0000000000007802 */ /* 0x000fe20000000f00 */
[----:B------:R-:W-:Y:S01]  /*1010*/  ULDC.64 UR4, c[0x4][0x68] ;  /* 0x01001a0000047ab9 */ /* 0x000fe20000000a00 */
[----:B------:R-:W-:Y:S01]  /*1020*/  ULDC.64 UR6, c[0x4][0x8] ;  /* 0x0100020000067ab9 */ /* 0x000fe20000000a00 */
[----:B01----:R-:W-:Y:S01]  /*1030*/  MOV R4, UR4 ;  /* 0x0000000400047c02 */ /* 0x003fe20008000f00 */
[----:B------:R0:W1:Y:S01]  /*1040*/  LDC.64 R14, c[0x4][R0] ;  /* 0x01000000000e7b82 */ /* 0x0000620000000a00 */
[----:B------:R-:W-:Y:S01]  /*1050*/  IMAD.U32 R5, RZ, RZ, UR5 ;  /* 0x00000005ff057e24 */ /* 0x000fe2000f8e00ff */
[----:B------:R-:W-:Y:S01]  /*1060*/  ULDC.64 UR4, c[0x4][0x70] ;  /* 0x01001c0000047ab9 */ /* 0x000fe20000000a00 */
[----:B------:R-:W-:Y:S01]  /*1070*/  IMAD.U32 R10, RZ, RZ, UR6 ;  /* 0x00000006ff0a7e24 */ /* 0x000fe2000f8e00ff */
[----:B------:R-:W-:Y:S01]  /*1080*/  MOV R7, UR5 ;  /* 0x0000000500077c02 */ /* 0x000fe20008000f00 */
[----:B------:R-:W-:Y:S01]  /*1090*/  IMAD.U32 R6, RZ, RZ, UR4 ;  /* 0x00000004ff067e24 */ /* 0x000fe2000f8e00ff */
[----:B------:R-:W-:Y:S01]  /*10a0*/  MOV R8, 0x1e1 ;  /* 0x000001e100087802 */ /* 0x000fe20000000f00 */
[----:B------:R-:W-:-:S02]  /*10b0*/  IMAD.U32 R11, RZ, RZ, UR7 ;  /* 0x00000007ff0b7e24 */ /* 0x000fc4000f8e00ff */
[----:B------:R-:W-:Y:S02]  /*10c0*/  IMAD.MOV.U32 R12, RZ, RZ, 0x1 ;  /* 0x00000001ff0c7424 */ /* 0x000fe400078e00ff */
[----:B0-----:R-:W-:-:S07]  /*10d0*/  IMAD.MOV.U32 R13, RZ, RZ, RZ ;  /* 0x000000ffff0d7224 */ /* 0x001fce00078e00ff */
[----:B------:R-:W-:-:S07]  /*10e0*/  LEPC R20, `(.L_x_13) ;  /* 0x000000001014794e */ /* 0x000fce0000000000 */
[----:B-1---5:R-:W-:Y:S05]  /*10f0*/  CALL.ABS.NOINC R14 ;  /* 0x000000000e007343 */ /* 0x022fea0003c00000 */
.L_x_13:
[----:B------:R-:W-:-:S13]  /*1100*/  ISETP.NE.AND P0, PT, R166, 0x3, PT ;  /* 0x00000003a600780c */ /* 0x000fda0003f05270 */
[----:B------:R-:W-:Y:S05]  /*1110*/  @!P0 BRA `(.L_x_14) ;  /* 0x0000000000048947 */ /* 0x000fea0003800000 */
[----:B------:R-:W-:Y:S01]  /*1120*/  BPT.TRAP 0x1 ;  /* 0x000000040000795c */ /* 0x000fe20000300000 */
.L_x_14:
[----:B------:R-:W-:Y:S01]  /*1130*/  IMAD.U32 R0, RZ, RZ, UR38 ;  /* 0x00000026ff007e24 */ /* 0x000fe2000f8e00ff */
[----:B------:R-:W-:-:S04]  /*1140*/  MOV R3, UR39 ;  /* 0x0000002700037c02 */ /* 0x000fc80008000f00 */
[----:B------:R-:W-:Y:S02]  /*1150*/  LEA R3, R3, UR42, 0x3 ;  /* 0x0000002a03037c11 */ /* 0x000fe4000f8e18ff */
[----:B------:R-:W-:-:S04]  /*1160*/  SHF.L.U32 R0, R0, 0x1f, RZ ;  /* 0x0000001f00007819 */ /* 0x000fc800000006ff */
[----:B------:R2:W3:Y:S01]  /*1170*/  SYNCS.PHASECHK.TRANS64.TRYWAIT P1, [R3+URZ], R0 ;  /* 0x00000000030075a7 */ /* 0x0004e2000802017f */
[----:B------:R-:W-:Y:S05]  /*1180*/  @!P0 BRA `(.L_x_15) ;  /* 0x0000000000048947 */ /* 0x000fea0003800000 */
[----:B------:R-:W-:Y:S01]  /*1190*/  BPT.TRAP 0x1 ;  /* 0x000000040000795c */ /* 0x000fe20000300000 */
.L_x_15:
[----:B---3--:R-:W-:Y:S05]  /*11a0*/  @P1 BRA `(.L_x_16) ;  /* 0x0000000000081947 */ /* 0x008fea0003800000 */
[----:B------:R-:W3:Y:S02]  /*11b0*/  SYNCS.PHASECHK.TRANS64.TRYWAIT P1, [R3+URZ], R0 ;  /* 0x00000000030075a7 */ /* 0x000ee4000802017f */
[----:B---3--:R-:W-:Y:S05]  /*11c0*/  @!P1 BRA `(.L_x_17) ;  /* 0x0000009400849947 */ /* 0x008fea0003800000 */
.L_x_16:
[----:B------:R-:W-:-:S04]  /*11d0*/  UISETP.LT.AND UP0, UPT, UR40, 0x1, UPT ;  /* 0x000000012800788c */ /* 0x000fc8000bf01270 */
[----:B------:R-:W-:-:S04]  /*11e0*/  USEL UR4, UR40, 0x1, UP0 ;  /* 0x0000000128047887 */ /* 0x000fc80008000000 */
[----:B------:R-:W-:-:S06]  /*11f0*/  UIADD3 UR4, UR40, -UR4, URZ ;  /* 0x8000000428047290 */ /* 0x000fcc000fffe03f */
[----:B--23--:R-:W-:Y:S01]  /*1200*/  IMAD.U32 R0, RZ, RZ, UR4 ;  /* 0x00000004ff007e24 */ /* 0x00cfe2000f8e00ff */
[----:B------:R-:W-:Y:S05]  /*1210*/  WARPSYNC.ALL ;  /* 0x0000000000007948 */ /* 0x000fea0003800000 */
[----:B------:R-:W-:Y:S01]  /*1220*/  ISETP.GE.AND P1, PT, R0, 0x1, PT ;  /* 0x000000010000780c */ /* 0x000fe20003f26270 */
[----:B------:R-:W-:Y:S01]  /*1230*/  UIADD3 UR4, UR42, 0x20100, URZ ;  /* 0x000201002a047890 */ /* 0x000fe2000fffe03f */
[----:B------:R-:W-:Y:S01]  /*1240*/  WARPGROUP.ARRIVE ;  /* 0x00000000000079c5 */ /* 0x000fe20000000000 */
[----:B------:R-:W-:Y:S01]  /*1250*/  UMOV UR9, 0x40000040 ;  /* 0x4000004000097882 */ /* 0x000fe20000000000 */
[----:B------:R-:W-:Y:S01]  /*1260*/  UMOV UR11, 0x40000040 ;  /* 0x40000040000b7882 */ /* 0x000fe20000000000 */
[----:B------:R-:W-:Y:S01]  /*1270*/  USHF.R.U32.HI UR4, URZ, 0x4, UR4 ;  /* 0x000000043f047899 */ /* 0x000fe20008011604 */
[----:B------:R-:W-:Y:S01]  /*1280*/  UMOV UR15, UR11 ;  /* 0x0000000b000f7c82 */ /* 0x000fe20008000000 */
[----:B------:R-:W-:-:S02]  /*1290*/  UMOV UR13, 0x40000040 ;  /* 0x40000040000d7882 */ /* 0x000fc40000000000 */
[----:B------:R-:W-:Y:S02]  /*12a0*/  ULOP3.LUT UR5, UR4, 0x3fff, URZ, 0xc0, !UPT ;  /* 0x00003fff04057892 */ /* 0x000fe4000f8ec03f */
[----:B------:R-:W-:Y:S02]  /*12b0*/  ULOP3.LUT UR4, UR41, 0x10000, URZ, 0xfc, !UPT ;  /* 0x0001000029047892 */ /* 0x000fe4000f8efc3f */
[----:B------:R-:W-:Y:S02]  /*12c0*/  ULOP3.LUT UR5, UR5, 0x10000, URZ, 0xfc, !UPT ;  /* 0x0001000005057892 */ /* 0x000fe4000f8efc3f */
[----:B------:R-:W-:Y:S02]  /*12d0*/  ULEA UR8, UR39, UR4, 0xc ;  /* 0x0000000427087291 */ /* 0x000fe4000f8e603f */
[----:B------:R-:W-:Y:S02]  /*12e0*/  ULEA UR6, UR39, UR5, 0xb ;  /* 0x0000000527067291 */ /* 0x000fe4000f8e583f */
[----:B------:R-:W-:-:S05]  /*12f0*/  UIADD3 UR12, UR8, 0x400, URZ ;  /* 0x00000400080c7890 */ /* 0x000fca000fffe03f */
[----:B------:R-:W-:Y:S02]  /*1300*/  UMOV UR10, UR6 ;  /* 0x00000006000a7c82 */ /* 0x000fe40008000000 */
[----:B------:R-:W-:Y:S01]  /*1310*/  HGMMA.64x128x8.F32.TF32 R88, gdesc[UR8], RZ, !UPT, gsb0 ;  /* 0x05e00000085879f0 */ /* 0x000fe2000c0028ff */
[----:B------:R-:W-:Y:S02]  /*1320*/  UMOV UR14, UR10 ;  /* 0x0000000a000e7c82 */ /* 0x000fe40008000000 */
[----:B------:R-:W-:Y:S02]  /*1330*/  WARPGROUP.DEPBAR.LE gsb0, 0x0 ;  /* 0x00008000000079c5 */ /* 0x000fe40000010000 */
[----:B------:R-:W-:-:S07]  /*1340*/  WARPGROUP.ARRIVE ;  /* 0x00000000000079c5 */ /* 0x000fce0000000000 */
[----:B------:R-:W-:Y:S01]  /*1350*/  HGMMA.64x128x8.F32.TF32 R24, gdesc[UR12], RZ, !UPT, gsb0 ;  /* 0x05e000000c1879f0 */ /* 0x000fe2000c0028ff */
[----:B------:R-:W-:Y:S02]  /*1360*/  UIADD3 UR12, UR8, 0x2, URZ ;  /* 0x00000002080c7890 */ /* 0x000fe4000fffe03f */
[----:B------:R-:W-:Y:S01]  /*1370*/  UIADD3 UR14, UR6, 0x2, URZ ;  /* 0x00000002060e7890 */ /* 0x000fe2000fffe03f */
[----:B------:R-:W-:Y:S01]  /*1380*/  UMOV UR13, 0x40000040 ;  /* 0x40000040000d7882 */ /* 0x000fe20000000000 */
[----:B------:R-:W-:Y:S01]  /*1390*/  UMOV UR15, 0x40000040 ;  /* 0x40000040000f7882 */ /* 0x000fe20000000000 */
[----:B------:R-:W-:Y:S02]  /*13a0*/  WARPGROUP.DEPBAR.LE gsb0, 0x0 ;  /* 0x00008000000079c5 */ /* 0x000fe40000010000 */
[----:B------:R-:W-:-:S06]  /*13b0*/  WARPGROUP.ARRIVE ;  /* 0x00000000000079c5 */ /* 0x000fcc0000000000 */
[----:B------:R-:W-:Y:S01]  /*13c0*/  HGMMA.64x128x8.F32.TF32 R88, gdesc[UR12], R88, gsb0 ;  /* 0x05e000000c5879f0 */ /* 0x000fe20008002858 */
[----:B------:R-:W-:Y:S01]  /*13d0*/  UIADD3 UR12, UR8, 0x402, URZ ;  /* 0x00000402080c7890 */ /* 0x000fe2000fffe03f */
[----:B------:R-:W-:Y:S01]  /*13e0*/  UMOV UR13, 0x40000040 ;  /* 0x40000040000d7882 */ /* 0x000fe20000000000 */
[----:B------:R-:W-:Y:S02]  /*13f0*/  WARPGROUP.DEPBAR.LE gsb0, 0x0 ;  /* 0x00008000000079c5 */ /* 0x000fe40000010000 */
[----:B------:R-:W-:-:S07]  /*1400*/  WARPGROUP.ARRIVE ;  /* 0x00000000000079c5 */ /* 0x000fce0000000000 */
[----:B------:R-:W-:Y:S01]  /*1410*/  HGMMA.64x128x8.F32.TF32 R24, gdesc[UR12], R24, gsb0 ;  /* 0x05e000000c1879f0 */ /* 0x000fe20008002818 */
        /* <DEDUP_REMOVED lines=71> */
[----:B------:R-:W-:Y:S03]  /*1890*/  HGMMA.64x128x8.F32.TF32 R24, gdesc[UR12], R24, gsb0 ;  /* 0x05e000000c1879f0 */ /* 0x000fe60008002818 */
[----:B------:R-:W-:Y:S02]  /*18a0*/  WARPGROUP.DEPBAR.LE gsb0, 0x0 ;  /* 0x00008000000079c5 */ /* 0x000fe40000010000 */
[----:B------:R-:W-:Y:S05]  /*18b0*/  @!P1 BRA `(.L_x_18) ;  /* 0x00000008002c9947 */ /* 0x000fea0003800000 */
[----:B------:R-:W-:-:S04]  /*18c0*/  UIADD3 UR6, UR39, 0x1, URZ ;  /* 0x0000000127067890 */ /* 0x000fc8000fffe03f */
[----:B------:R-:W-:-:S04]  /*18d0*/  UISETP.NE.AND UP0, UPT, UR6, 0x2, UPT ;  /* 0x000000020600788c */ /* 0x000fc8000bf05270 */
[----:B------:R-:W-:Y:S02]  /*18e0*/  USEL UR7, URZ, 0x1, UP0 ;  /* 0x000000013f077887 */ /* 0x000fe40008000000 */
[----:B------:R-:W-:Y:S02]  /*18f0*/  USEL UR6, UR6, URZ, UP0 ;  /* 0x0000003f06067287 */ /* 0x000fe40008000000 */
[----:B------:R-:W-:-:S06]  /*1900*/  ULOP3.LUT UR7, UR38, UR7, URZ, 0x3c, !UPT ;  /* 0x0000000726077292 */ /* 0x000fcc000f8e3c3f */
[----:B01----:R-:W-:Y:S01]  /*1910*/  MOV R5, UR7 ;  /* 0x0000000700057c02 */ /* 0x003fe20008000f00 */
[----:B------:R-:W-:-:S06]  /*1920*/  UMOV UR7, UR39 ;  /* 0x0000002700077c82 */ /* 0x000fcc0008000000 */
.L_x_25:
[----:B01----:R-:W-:Y:S05]  /*1930*/  @!P0 BRA `(.L_x_19) ;  /* 0x0000000000048947 */ /* 0x003fea0003800000 */
[----:B------:R-:W-:Y:S01]  /*1940*/  BPT.TRAP 0x1 ;  /* 0x000000040000795c */ /* 0x000fe20000300000 */
.L_x_19:
[----:B------:R-:W0:Y:S01]  /*1950*/  S2UR UR9, SR_CgaCtaId ;  /* 0x00000000000979c3 */ /* 0x000e220000008800 */
[----:B------:R-:W-:Y:S01]  /*1960*/  UMOV UR8, 0x400 ;  /* 0x0000040000087882 */ /* 0x000fe20000000000 */
[----:B------:R-:W-:Y:S01]  /*1970*/  SHF.L.U32 R3, R5, 0x1f, RZ ;  /* 0x0000001f05037819 */ /* 0x000fe200000006ff */
[----:B0-----:R-:W-:-:S04]  /*1980*/  ULEA UR8, UR9, UR8, 0x18 ;  /* 0x0000000809087291 */ /* 0x001fc8000f8ec03f */
[----:B------:R-:W-:-:S09]  /*1990*/  ULEA UR9, UR6, UR8, 0x3 ;  /* 0x0000000806097291 */ /* 0x000fd2000f8e183f */
[----:B------:R0:W1:Y:S01]  /*19a0*/  SYNCS.PHASECHK.TRANS64.TRYWAIT P1, [UR9], R3 ;  /* 0x00000003ff0075a7 */ /* 0x0000620008020149 */
[----:B------:R-:W-:Y:S05]  /*19b0*/  @!P0 BRA `(.L_x_20) ;  /* 0x0000000000048947 */ /* 0x000fea0003800000 */
[----:B------:R-:W-:Y:S01]  /*19c0*/  BPT.TRAP 0x1 ;  /* 0x000000040000795c */ /* 0x000fe20000300000 */
.L_x_20:
[----:B-1----:R-:W-:Y:S05]  /*19d0*/  @P1 BRA `(.L_x_21) ;  /* 0x0000000000081947 */ /* 0x002fea0003800000 */
[----:B------:R-:W1:Y:S02]  /*19e0*/  SYNCS.PHASECHK.TRANS64.TRYWAIT P1, [UR9], R3 ;  /* 0x00000003ff0075a7 */ /* 0x000e640008020149 */
[----:B-1----:R-:W-:Y:S05]  /*19f0*/  @!P1 BRA `(.L_x_22) ;  /* 0x0000008c008c9947 */ /* 0x002fea0003800000 */
.L_x_21:
[----:B------:R-:W-:Y:S01]  /*1a00*/  ULEA UR12, UR6, UR4, 0xc ;  /* 0x00000004060c7291 */ /* 0x000fe2000f8e603f */
[----:B------:R-:W-:Y:S01]  /*1a10*/  WARPGROUP.ARRIVE ;  /* 0x00000000000079c5 */ /* 0x000fe20000000000 */
[----:B------:R-:W-:Y:S01]  /*1a20*/  ULEA UR10, UR6, UR5, 0xb ;  /* 0x00000005060a7291 */ /* 0x000fe2000f8e583f */
[----:B------:R-:W-:Y:S01]  /*1a30*/  UMOV UR13, 0x40000040 ;  /* 0x40000040000d7882 */ /* 0x000fe20000000000 */
[----:B------:R-:W-:Y:S01]  /*1a40*/  UMOV UR15, 0x40000040 ;  /* 0x40000040000f7882 */ /* 0x000fe20000000000 */
[----:B------:R-:W-:Y:S01]  /*1a50*/  UIADD3 UR16, UR12, 0x400, URZ ;  /* 0x000004000c107890 */ /* 0x000fe2000fffe03f */
[----:B------:R-:W-:-:S03]  /*1a60*/  UMOV UR19, UR15 ;  /* 0x0000000f00137c82 */ /* 0x000fc60008000000 */
[----:B------:R-:W-:Y:S01]  /*1a70*/  UMOV UR14, UR10 ;  /* 0x0000000a000e7c82 */ /* 0x000fe20008000000 */
[----:B------:R-:W-:Y:S01]  /*1a80*/  UMOV UR17, 0x40000040 ;  /* 0x4000004000117882 */ /* 0x000fe20000000000 */
[----:B------:R-:W-:Y:S01]  /*1a90*/  HGMMA.64x128x8.F32.TF32 R88, gdesc[UR12], R88, gsb0 ;  /* 0x05e000000c5879f0 */ /* 0x000fe20008002858 */
[----:B------:R-:W-:Y:S02]  /*1aa0*/  UMOV UR18, UR14 ;  /* 0x0000000e00127c82 */ /* 0x000fe40008000000 */
        /* <DEDUP_REMOVED lines=89> */
[----:B------:R-:W-:Y:S01]  /*2040*/  BPT.TRAP 0x1 ;  /* 0x000000040000795c */ /* 0x000fe20000300000 */
.L_x_23:
[----:B------:R-:W-:Y:S01]  /*2050*/  ULEA UR8, UR7, UR8, 0x3 ;  /* 0x0000000807087291 */ /* 0x000fe2000f8e183f */
[----:B------:R-:W-:-:S03]  /*2060*/  ISETP.GT.U32.AND P1, PT, R19, 0x1, PT ;  /* 0x000000011300780c */ /* 0x000fc60003f24070 */
[----:B------:R-:W-:-:S04]  /*2070*/  UIADD3 UR8, UR8, 0x10, URZ ;  /* 0x0000001008087890 */ /* 0x000fc8000fffe03f */
[----:B------:R-:W-:-:S09]  /*2080*/  UPRMT UR8, URZ, 0x654, UR8 ;  /* 0x000006543f087896 */ /* 0x000fd20008000008 */
[----:B------:R-:W-:Y:S01]  /*2090*/  SYNCS.ARRIVE.TRANS64.RED.A1T0 RZ, [UR8], RZ ;  /* 0x000000ffffff79a7 */ /* 0x000fe20008100408 */
[----:B------:R-:W-:Y:S05]  /*20a0*/  @P1 BRA `(.L_x_24) ;  /* 0x0000000000041947 */ /* 0x000fea0003800000 */
[----:B------:R-:W-:Y:S01]  /*20b0*/  BPT.TRAP 0x1 ;  /* 0x000000040000795c */ /* 0x000fe20000300000 */
.L_x_24:
[----:B------:R-:W-:Y:S01]  /*20c0*/  UIADD3 UR6, UR6, 0x1, URZ ;  /* 0x0000000106067890 */ /* 0x000fe2000fffe03f */
[C---:B------:R-:W-:Y:S01]  /*20d0*/  ISETP.GT.AND P1, PT, R0.reuse, 0x1, PT ;  /* 0x000000010000780c */ /* 0x040fe20003f24270 */
[----:B------:R-:W-:Y:S01]  /*20e0*/  UIADD3 UR7, UR7, 0x1, URZ ;  /* 0x0000000107077890 */ /* 0x000fe2000fffe03f */
[----:B------:R-:W-:Y:S01]  /*20f0*/  VIADD R0, R0, 0xffffffff ;  /* 0xffffffff00007836 */ /* 0x000fe20000000000 */
[----:B------:R-:W-:Y:S02]  /*2100*/  UISETP.NE.AND UP0, UPT, UR6, 0x2, UPT ;  /* 0x000000020600788c */ /* 0x000fe4000bf05270 */
[----:B------:R-:W-:Y:S02]  /*2110*/  UISETP.NE.AND UP1, UPT, UR7, 0x2, UPT ;  /* 0x000000020700788c */ /* 0x000fe4000bf25270 */
[----:B------:R-:W-:Y:S02]  /*2120*/  USEL UR8, URZ, 0x1, UP0 ;  /* 0x000000013f087887 */ /* 0x000fe40008000000 */
[----:B------:R-:W-:-:S02]  /*2130*/  USEL UR6, UR6, URZ, UP0 ;  /* 0x0000003f06067287 */ /* 0x000fc40008000000 */
[----:B------:R-:W-:Y:S02]  /*2140*/  USEL UR7, UR7, URZ, UP1 ;  /* 0x0000003f07077287 */ /* 0x000fe40008800000 */
[----:B------:R-:W-:Y:S01]  /*2150*/  LOP3.LUT R5, R5, UR8, RZ, 0x3c, !PT ;  /* 0x0000000805057c12 */ /* 0x000fe2000f8e3cff */
[----:B------:R-:W-:Y:S09]  /*2160*/  @P1 BRA `(.L_x_25) ;  /* 0xfffffff400f01947 */ /* 0x000ff2000383ffff */
.L_x_18:
[----:B------:R-:W2:Y:S02]  /*2170*/  LDC R0, c[0x0][0x28c] ;  /* 0x0000a300ff007b82 */ /* 0x000ea40000000800 */
[----:B--2---:R-:W-:-:S13]  /*2180*/  ISETP.GE.AND P1, PT, R0, 0x1, PT ;  /* 0x000000010000780c */ /* 0x004fda0003f26270 */
[----:B------:R-:W-:Y:S05]  /*2190*/  @!P1 BRA `(.L_x_26) ;  /* 0x0000000000409947 */ /* 0x000fea0003800000 */
[----:B------:R-:W-:Y:S05]  /*21a0*/  @!P0 BRA `(.L_x_27) ;  /* 0x0000000000048947 */ /* 0x000fea0003800000 */
[----:B------:R-:W-:Y:S01]  /*21b0*/  BPT.TRAP 0x1 ;  /* 0x000000040000795c */ /* 0x000fe20000300000 */
.L_x_27:
[----:B------:R-:W2:Y:S01]  /*21c0*/  S2UR UR6, SR_CgaCtaId ;  /* 0x00000000000679c3 */ /* 0x000ea20000008800 */
[----:B------:R-:W-:Y:S01]  /*21d0*/  UISETP.LT.AND UP0, UPT, UR40, 0x1, UPT ;  /* 0x000000012800788c */ /* 0x000fe2000bf01270 */
[----:B------:R-:W-:Y:S01]  /*21e0*/  ISETP.GT.U32.AND P0, PT, R19, 0x1, PT ;  /* 0x000000011300780c */ /* 0x000fe20003f04070 */
[----:B------:R-:W-:Y:S02]  /*21f0*/  UMOV UR5, 0x400 ;  /* 0x0000040000057882 */ /* 0x000fe40000000000 */
[----:B------:R-:W-:-:S04]  /*2200*/  USEL UR4, UR40, 0x1, UP0 ;  /* 0x0000000128047887 */ /* 0x000fc80008000000 */
[----:B------:R-:W-:-:S04]  /*2210*/  UIADD3 UR4, UR39, UR40, -UR4 ;  /* 0x0000002827047290 */ /* 0x000fc8000fffe804 */
[----:B------:R-:W-:-:S04]  /*2220*/  USHF.L.U32 UR4, UR4, 0x3, URZ ;  /* 0x0000000304047899 */ /* 0x000fc8000800063f */
[----:B------:R-:W-:Y:S02]  /*2230*/  ULOP3.LUT UR4, UR4, 0x8, URZ, 0xc0, !UPT ;  /* 0x0000000804047892 */ /* 0x000fe4000f8ec03f */
[----:B--2---:R-:W-:-:S04]  /*2240*/  ULEA UR5, UR6, UR5, 0x18 ;  /* 0x0000000506057291 */ /* 0x004fc8000f8ec03f */
[----:B------:R-:W-:-:S04]  /*2250*/  UIADD3 UR4, UR5, 0x10, UR4 ;  /* 0x0000001005047890 */ /* 0x000fc8000fffe004 */
[----:B------:R-:W-:-:S09]  /*2260*/  UPRMT UR4, URZ, 0x654, UR4 ;  /* 0x000006543f047896 */ /* 0x000fd20008000004 */
[----:B------:R-:W-:Y:S01]  /*2270*/  SYNCS.ARRIVE.TRANS64.RED.A1T0 RZ, [UR4], RZ ;  /* 0x000000ffffff79a7 */ /* 0x000fe20008100404 */
[----:B------:R-:W-:Y:S05]  /*2280*/  @P0 BRA `(.L_x_26) ;  /* 0x0000000000040947 */ /* 0x000fea0003800000 */
[----:B------:R-:W-:Y:S01]  /*2290*/  BPT.TRAP 0x1 ;  /* 0x000000040000795c */ /* 0x000fe20000300000 */
.L_x_26:
[----:B------:R-:W2:Y:S01]  /*22a0*/  LDC R6, c[0x0][0x288] ;  /* 0x0000a200ff067b82 */ /* 0x000ea20000000800 */
[----:B01----:R-:W-:Y:S01]  /*22b0*/  LOP3.LUT R4, R18, 0x60, RZ, 0xc0, !PT ;  /* 0x0000006012047812 */ /* 0x003fe200078ec0ff */
[----:B------:R-:W-:Y:S01]  /*22c0*/  UIADD3 UR39, UR40, UR39, URZ ;  /* 0x0000002728277290 */ /* 0x000fe2000fffe03f */
[----:B------:R-:W-:Y:S01]  /*22d0*/  LOP3.LUT R0, R22, 0x1, RZ, 0xc0, !PT ;  /* 0x0000000116007812 */ /* 0x000fe200078ec0ff */
[----:B------:R-:W-:Y:S01]  /*22e0*/  IMAD.SHL.U32 R15, R152, 0x100, RZ ;  /* 0x00000100980f7824 */ /* 0x000fe200078e00ff */
[----:B------:R-:W-:Y:S01]  /*22f0*/  SHF.R.U32.HI R3, RZ, 0x2, R18 ;  /* 0x00000002ff037819 */ /* 0x000fe20000011612 */
[----:B------:R-:W-:Y:S01]  /*2300*/  USHF.R.U32.HI UR4, URZ, 0x1, UR39 ;  /* 0x000000013f047899 */ /* 0x000fe20008011627 */
[----:B------:R-:W-:Y:S01]  /*2310*/  SHF.R.U32.HI R10, RZ, 0x1, R4 ;  /* 0x00000001ff0a7819 */ /* 0x000fe20000011604 */
[----:B------:R-:W-:Y:S01]  /*2320*/  IMAD.SHL.U32 R4, R0, 0x40, RZ ;  /* 0x0000004000047824 */ /* 0x000fe200078e00ff */
[----:B------:R-:W-:Y:S01]  /*2330*/  LOP3.LUT R3, R3, 0x7, RZ, 0xc0, !PT ;  /* 0x0000000703037812 */ /* 0x000fe200078ec0ff */
[----:B------:R-:W-:Y:S01]  /*2340*/  ULOP3.LUT UR4, UR4, 0x1, URZ, 0xc0, !UPT ;  /* 0x0000000104047892 */ /* 0x000fe2000f8ec03f */
[----:B------:R-:W-:Y:S01]  /*2350*/  SHF.L.U32 R13, R153, 0x7, RZ ;  /* 0x00000007990d7819 */ /* 0x000fe200000006ff */
[----:B------:R-:W-:Y:S01]  /*2360*/  ULDC UR8, c[0x0][0x284] ;  /* 0x0000a10000087ab9 */ /* 0x000fe20000000800 */
[--C-:B------:R-:W-:Y:S01]  /*2370*/  IADD3 R5, RZ, -R10, -R3.reuse ;  /* 0x8000000aff057210 */ /* 0x100fe20007ffe803 */
[----:B------:R-:W-:Y:S01]  /*2380*/  UISETP.GT.U32.AND UP1, UPT, UR39, 0x1, UPT ;  /* 0x000000012700788c */ /* 0x000fe2000bf24070 */
[----:B------:R-:W-:Y:S01]  /*2390*/  LOP3.LUT R3, R4, 0x40, R3, 0xe2, !PT ;  /* 0x0000004004037812 */ /* 0x000fe200078ee203 */
[----:B------:R-:W-:Y:S01]  /*23a0*/  UISETP.NE.U32.AND UP0, UPT, UR4, 0x1, UPT ;  /* 0x000000010400788c */ /* 0x000fe2000bf05070 */
[----:B------:R-:W-:Y:S01]  /*23b0*/  LOP3.LUT R4, R18, 0x3, RZ, 0xc0, !PT ;  /* 0x0000000312047812 */ /* 0x000fe200078ec0ff */
[----:B------:R-:W-:Y:S01]  /*23c0*/  ULDC.64 UR6, c[0x0][0x5d0] ;  /* 0x0001740000067ab9 */ /* 0x000fe20000000a00 */
[----:B------:R-:W-:Y:S01]  /*23d0*/  SHF.R.S32.HI R21, RZ, 0x1f, R23 ;  /* 0x0000001fff157819 */ /* 0x000fe20000011417 */
[----:B------:R-:W-:Y:S01]  /*23e0*/  UISETP.LT.U32.AND UP1, UPT, UR40, 0x2, UP1 ;  /* 0x000000022800788c */ /* 0x000fe20008f21070 */
[----:B------:R-:W-:Y:S01]  /*23f0*/  IMAD.WIDE R8, R152, 0x100, RZ ;  /* 0x0000010098087825 */ /* 0x000fe200078e02ff */
[----:B------:R-:W-:Y:S01]  /*2400*/  UISETP.GT.U32.AND UP0, UPT, UR40, 0x1, !UP0 ;  /* 0x000000012800788c */ /* 0x000fe2000c704070 */
[----:B--2---:R-:W-:-:S02]  /*2410*/  ISETP.GE.AND P0, PT, R13, R6, PT ;  /* 0x000000060d00720c */ /* 0x004fc40003f06270 */
[----:B------:R-:W-:Y:S01]  /*2420*/  IMAD R12, R4, -0x2, R6 ;  /* 0xfffffffe040c7824 */ /* 0x000fe200078e0206 */
[----:B------:R-:W-:Y:S01]  /*2430*/  USEL UR5, URZ, 0x1, !UP1 ;  /* 0x000000013f057887 */ /* 0x000fe2000c800000 */
[----:B------:R-:W-:Y:S01]  /*2440*/  IMAD.SHL.U32 R6, R18, 0x2, RZ ;  /* 0x0000000212067824 */ /* 0x000fe200078e00ff */
[----:B------:R-:W-:Y:S01]  /*2450*/  ISETP.GE.OR P0, PT, R15, UR8, P0 ;  /* 0x000000080f007c0c */ /* 0x000fe20008706670 */
[----:B------:R-:W-:Y:S01]  /*2460*/  IMAD R4, R21, UR6, RZ ;  /* 0x0000000615047c24 */ /* 0x000fe2000f8e02ff */
[----:B------:R-:W-:Y:S01]  /*2470*/  USEL UR4, URZ, 0x1, !UP0 ;  /* 0x000000013f047887 */ /* 0x000fe2000c000000 */
[----:B------:R-:W-:Y:S01]  /*2480*/  IMAD R0, R0, -0x40, R5 ;  /* 0xffffffc000007824 */ /* 0x000fe200078e0205 */
[----:B------:R-:W-:Y:S01]  /*2490*/  LOP3.LUT R6, R13, 0x6, R6, 0xf8, !PT ;  /* 0x000000060d067812 */ /* 0x000fe200078ef806 */
[----:B------:R-:W-:Y:S01]  /*24a0*/  IMAD R11, R23, UR7, R4 ;  /* 0x00000007170b7c24 */ /* 0x000fe2000f8e0204 */
[----:B------:R-:W-:Y:S01]  /*24b0*/  LOP3.LUT R153, R8, R3, R10, 0xfe, !PT ;  /* 0x0000000308997212 */ /* 0x000fe200078efe0a */
[----:B------:R-:W-:Y:S01]  /*24c0*/  ULOP3.LUT UR39, UR39, 0x1, URZ, 0xc0, !UPT ;  /* 0x0000000127277892 */ /* 0x000fe2000f8ec03f */
[----:B------:R-:W-:Y:S01]  /*24d0*/  SHF.R.S32.HI R7, RZ, 0x1f, R6 ;  /* 0x0000001fff077819 */ /* 0x000fe20000011406 */
[----:B------:R-:W-:Y:S01]  /*24e0*/  ULOP3.LUT UR38, UR4, UR38, UR5, 0x96, !UPT ;  /* 0x0000002604267292 */ /* 0x000fe2000f8e9605 */
[----:B------:R-:W-:Y:S01]  /*24f0*/  IADD3 R3, -R15, UR8, R0 ;  /* 0x000000080f037c10 */ /* 0x000fe2000fffe100 */
[----:B------:R-:W-:-:S02]  /*2500*/  IMAD.IADD R0, R12, 0x1, -R13 ;  /* 0x000000010c007824 */ /* 0x000fc400078e0a0d */
[----:B------:R-:W-:-:S04]  /*2510*/  IMAD.WIDE.U32 R4, R23, UR6, R6 ;  /* 0x0000000617047c25 */ /* 0x000fc8000f8e0006 */
[----:B------:R-:W-:Y:S01]  /*2520*/  IMAD.MOV.U32 R152, RZ, RZ, -0x1 ;  /* 0xffffffffff987424 */ /* 0x000fe200078e00ff */
[----:B------:R-:W-:Y:S02]  /*2530*/  IADD3 R11, R5, R11, RZ ;  /* 0x0000000b050b7210 */ /* 0x000fe40007ffe0ff */
[----:B------:R-:W-:Y:S01]  /*2540*/  MOV R10, R4 ;  /* 0x00000004000a7202 */ /* 0x000fe20000000f00 */
[----:B------:R-:W-:Y:S06]  /*2550*/  @P0 BRA `(.L_x_28) ;  /* 0x0000006400800947 */ /* 0x000fec0003800000 */
[----:B------:R-:W0:Y:S01]  /*2560*/  LDC.64 R4, c[0x0][0x5c8] ;  /* 0x00017200ff047b82 */ /* 0x000e220000000a00 */
[----:B-----5:R-:W-:Y:S01]  /*2570*/  FSETP.NEU.AND P1, PT, R155, RZ, PT ;  /* 0x000000ff9b00720b */ /* 0x020fe20003f2d000 */
[----:B------:R-:W-:Y:S01]  /*2580*/  BSSY B0, `(.L_x_28) ;  /* 0x000065d000007945 */ /* 0x000fe20003800000 */
[----:B------:R-:W-:-:S04]  /*2590*/  ISETP.GT.AND P0, PT, R3, RZ, PT ;  /* 0x000000ff0300720c */ /* 0x000fc80003f04270 */
[----:B------:R-:W-:Y:S01]  /*25a0*/  ISETP.GT.AND P3, PT, R0, RZ, P0 ;  /* 0x000000ff0000720c */ /* 0x000fe20000764270 */
[-C--:B0-----:R-:W-:Y:S02]  /*25b0*/  IMAD R12, R9, R4.reuse, RZ ;  /* 0x00000004090c7224 */ /* 0x081fe400078e02ff */
[----:B------:R-:W-:-:S04]  /*25c0*/  IMAD.WIDE.U32 R168, R153, R4, R10 ;  /* 0x0000000499a87225 */ /* 0x000fc800078e000a */
[----:B------:R-:W-:-:S04]  /*25d0*/  IMAD R11, R153, R5, R12 ;  /* 0x00000005990b7224 */ /* 0x000fc800078e020c */
[----:B------:R-:W-:Y:S01]  /*25e0*/  IMAD.IADD R171, R169, 0x1, R11 ;  /* 0x00000001a9ab7824 */ /* 0x000fe200078e020b */
[----:B------:R-:W-:Y:S06]  /*25f0*/  @!P1 BRA `(.L_x_29) ;  /* 0x0000004800309947 */ /* 0x000fec0003800000 */
[----:B------:R-:W0:Y:S01]  /*2600*/  LDC.64 R14, c[0x0][0x5b8] ;  /* 0x00016e00ff0e7b82 */ /* 0x000e220000000a00 */
[----:B------:R-:W-:-:S07]  /*2610*/  ULDC.64 UR4, c[0x0][0x5c0] ;  /* 0x0001700000047ab9 */ /* 0x000fce0000000a00 */
[----:B------:R-:W1:Y:S08]  /*2620*/  LDC.64 R156, c[0x0][0x5b0] ;  /* 0x00016c00ff9c7b82 */ /* 0x000e700000000a00 */
[----:B------:R-:W2:Y:S01]  /*2630*/  LDC.64 R10, c[0x0][0x5a8] ;  /* 0x00016a00ff0a7b82 */ /* 0x000ea20000000a00 */
[-C--:B0-----:R-:W-:Y:S02]  /*2640*/  IMAD R12, R21, R14.reuse, RZ ;  /* 0x0000000e150c7224 */ /* 0x081fe400078e02ff */
[----:B------:R-:W-:-:S04]  /*2650*/  IMAD.WIDE.U32 R158, R23, R14, R6 ;  /* 0x0000000e179e7225 */ /* 0x000fc800078e0006 */
[----:B------:R-:W-:Y:S01]  /*2660*/  IMAD R15, R23, R15, R12 ;  /* 0x0000000f170f7224 */ /* 0x000fe200078e020c */
[----:B------:R-:W-:Y:S01]  /*2670*/  MOV R20, R158 ;  /* 0x0000009e00147202 */ /* 0x000fe20000000f00 */
[-C--:B-1----:R-:W-:Y:S02]  /*2680*/  IMAD R12, R9, R156.reuse, RZ ;  /* 0x0000009c090c7224 */ /* 0x082fe400078e02ff */
[----:B------:R-:W-:Y:S02]  /*2690*/  IMAD.IADD R21, R159, 0x1, R15 ;  /* 0x000000019f157824 */ /* 0x000fe400078e020f */
[C---:B------:R-:W-:Y:S02]  /*26a0*/  IMAD R167, R153.reuse, R157, R12 ;  /* 0x0000009d99a77224 */ /* 0x040fe400078e020c */
[----:B------:R-:W-:-:S04]  /*26b0*/  IMAD.WIDE.U32 R12, R153, R156, R20 ;  /* 0x0000009c990c7225 */ /* 0x000fc800078e0014 */
[----:B------:R-:W-:Y:S01]  /*26c0*/  IMAD.IADD R13, R13, 0x1, R167 ;  /* 0x000000010d0d7824 */ /* 0x000fe200078e02a7 */
[----:B--2---:R-:W-:-:S04]  /*26d0*/  LEA R162, P1, R12, R10, 0x2 ;  /* 0x0000000a0ca27211 */ /* 0x004fc800078210ff */
[----:B------:R-:W-:-:S05]  /*26e0*/  LEA.HI.X R163, R12, R11, R13, 0x2, P1 ;  /* 0x0000000b0ca37211 */ /* 0x000fca00008f140d */
[----:B------:R0:W2:Y:S01]  /*26f0*/  @P3 LDG.E.LTC128B R174, desc[UR36][R162.64] ;  /* 0x00000024a2ae3981 */ /* 0x0000a2000c1e1920 */
[----:B------:R-:W-:Y:S01]  /*2700*/  IMAD.WIDE.U32 R160, R153, R156, R6 ;  /* 0x0000009c99a07225 */ /* 0x000fe200078e0006 */
[----:B------:R-:W-:Y:S01]  /*2710*/  ISETP.GT.AND P5, PT, R0, 0x1, P0 ;  /* 0x000000010000780c */ /* 0x000fe200007a4270 */
[----:B------:R-:W-:Y:S01]  /*2720*/  BSSY B1, `(.L_x_30) ;  /* 0x0000016000017945 */ /* 0x000fe20003800000 */
[----:B------:R-:W-:Y:S01]  /*2730*/  LEA R12, P1, R168, UR4, 0x2 ;  /* 0x00000004a80c7c11 */ /* 0x000fe2000f8210ff */
[----:B------:R-:W-:-:S03]  /*2740*/  IMAD.IADD R161, R167, 0x1, R161 ;  /* 0x00000001a7a17824 */ /* 0x000fc600078e02a1 */
[----:B------:R-:W-:Y:S01]  /*2750*/  LEA.HI.X R13, R168, UR5, R171, 0x2, P1 ;  /* 0x00000005a80d7c11 */ /* 0x000fe200088f14ab */
[----:B------:R-:W-:Y:S01]  /*2760*/  IMAD.WIDE.U32 R164, R23, R14, R160 ;  /* 0x0000000e17a47225 */ /* 0x000fe200078e00a0 */
[C---:B------:R-:W-:Y:S02]  /*2770*/  SHF.L.U64.HI R161, R156.reuse, 0x3, R157 ;  /* 0x000000039ca17819 */ /* 0x040fe4000001029d */
[----:B------:R-:W-:Y:S01]  /*2780*/  SHF.L.U32 R160, R156, 0x3, RZ ;  /* 0x000000039ca07819 */ /* 0x000fe200000006ff */
[----:B------:R-:W-:Y:S01]  /*2790*/  IMAD.IADD R165, R15, 0x1, R165 ;  /* 0x000000010fa57824 */ /* 0x000fe200078e02a5 */
[----:B0-----:R-:W-:-:S03]  /*27a0*/  LEA R162, P1, R164, R10, 0x2 ;  /* 0x0000000aa4a27211 */ /* 0x001fc600078210ff */
[----:B------:R-:W-:-:S04]  /*27b0*/  IMAD.WIDE.U32 R172, R153, R156, R160 ;  /* 0x0000009c99ac7225 */ /* 0x000fc800078e00a0 */
[----:B------:R-:W-:Y:S02]  /*27c0*/  IMAD.IADD R167, R167, 0x1, R173 ;  /* 0x00000001a7a77824 */ /* 0x000fe400078e02ad */
[----:B--2---:R-:W-:-:S04]  /*27d0*/  FMUL R163, R174, R155 ;  /* 0x0000009baea37220 */ /* 0x004fc80000400000 */
[----:B------:R-:W-:Y:S01]  /*27e0*/  FFMA R169, R88, R154, R163 ;  /* 0x0000009a58a97223 */ /* 0x000fe200000000a3 */
[----:B------:R-:W-:Y:S02]  /*27f0*/  LEA.HI.X R163, R164, R11, R165, 0x2, P1 ;  /* 0x0000000ba4a37211 */ /* 0x000fe400008f14a5 */
[----:B------:R-:W-:Y:S02]  /*2800*/  ISETP.GT.AND P1, PT, R3, 0x8, PT ;  /* 0x000000080300780c */ /* 0x000fe40003f24270 */
[----:B------:R-:W-:Y:S01]  /*2810*/  IADD3 R164, P4, R158, R172, RZ ;  /* 0x000000ac9ea47210 */ /* 0x000fe20007f9e0ff */
[----:B------:R0:W-:Y:S01]  /*2820*/  @P3 STG.E desc[UR36][R12.64], R169 ;  /* 0x000000a90c003986 */ /* 0x0001e2000c101924 */
[----:B------:R-:W-:Y:S02]  /*2830*/  ISETP.GT.AND P2, PT, R0, RZ, P1 ;  /* 0x000000ff0000720c */ /* 0x000fe40000f44270 */
[----:B------:R-:W-:Y:S02]  /*2840*/  LEA R170, P3, R164, R10, 0x2 ;  /* 0x0000000aa4aa7211 */ /* 0x000fe400078610ff */
[----:B------:R-:W-:Y:S01]  /*2850*/  IADD3.X R165, R167, R21, RZ, P4, !PT ;  /* 0x00000015a7a57210 */ /* 0x000fe200027fe4ff */
[----:B------:R-:W-:Y:S10]  /*2860*/  @!P5 BRA `(.L_x_31) ;  /* 0x000000000004d947 */ /* 0x000ff40003800000 */
[----:B------:R1:W5:Y:S02]  /*2870*/  LDG.E.LTC128B R174, desc[UR36][R162.64+0x4] ;  /* 0x00000424a2ae7981 */ /* 0x000364000c1e1920 */
.L_x_31:
[----:B------:R-:W-:Y:S05]  /*2880*/  BSYNC B1 ;  /* 0x0000000000017941 */ /* 0x000fea0003800000 */
.L_x_30:
[----:B-----5:R-:W-:Y:S01]  /*2890*/  FMUL R88, R174, R155 ;  /* 0x0000009bae587220 */ /* 0x020fe20000400000 */
[----:B------:R-:W-:-:S03]  /*28a0*/  LEA.HI.X R171, R164, R11, R165, 0x2, P3 ;  /* 0x0000000ba4ab7211 */ /* 0x000fc600018f14a5 */
[----:B------:R-:W-:-:S05]  /*28b0*/  FFMA R175, R89, R154, R88 ;  /* 0x0000009a59af7223 */ /* 0x000fca0000000058 */
[----:B------:R2:W-:Y:S04]  /*28c0*/  @P5 STG.E desc[UR36][R12.64+0x4], R175 ;  /* 0x000004af0c005986 */ /* 0x0005e8000c101924 */
[----:B------:R-:W3:Y:S01]  /*28d0*/  @P2 LDG.E.LTC128B R174, desc[UR36][R170.64] ;  /* 0x00000024aaae2981 */ /* 0x000ee2000c1e1920 */
[----:B------:R-:W-:Y:S01]  /*28e0*/  IADD3 R172, P3, R6, R172, RZ ;  /* 0x000000ac06ac7210 */ /* 0x000fe20007f7e0ff */
[C---:B------:R-:W-:Y:S01]  /*28f0*/  IMAD.SHL.U32 R165, R4.reuse, 0x20, RZ ;  /* 0x0000002004a57824 */ /* 0x040fe200078e00ff */
[----:B------:R-:W-:Y:S03]  /*2900*/  BSSY B1, `(.L_x_32) ;  /* 0x000000f000017945 */ /* 0x000fe60003800000 */
[----:B------:R-:W-:Y:S01]  /*2910*/  IMAD.X R173, R7, 0x1, R167, P3 ;  /* 0x0000000107ad7824 */ /* 0x000fe200018e06a7 */
[----:B------:R-:W-:-:S02]  /*2920*/  SHF.L.U64.HI R167, R4, 0x5, R5 ;  /* 0x0000000504a77819 */ /* 0x000fc40000010205 */
[----:B------:R-:W-:Y:S01]  /*2930*/  IADD3 R168, P4, R165, R12, RZ ;  /* 0x0000000ca5a87210 */ /* 0x000fe20007f9e0ff */
[----:B------:R-:W-:Y:S01]  /*2940*/  IMAD.WIDE.U32 R172, R23, R14, R172 ;  /* 0x0000000e17ac7225 */ /* 0x000fe200078e00ac */
[----:B------:R-:W-:-:S03]  /*2950*/  ISETP.GT.AND P3, PT, R0, 0x1, P1 ;  /* 0x000000010000780c */ /* 0x000fc60000f64270 */
[----:B0-----:R-:W-:Y:S01]  /*2960*/  IMAD.X R169, R167, 0x1, R13, P4 ;  /* 0x00000001a7a97824 */ /* 0x001fe200020e060d */
[----:B------:R-:W-:Y:S02]  /*2970*/  IADD3 R89, R15, R173, RZ ;  /* 0x000000ad0f597210 */ /* 0x000fe40007ffe0ff */
[----:B------:R-:W-:-:S04]  /*2980*/  LEA R88, P5, R172, R10, 0x2 ;  /* 0x0000000aac587211 */ /* 0x000fc800078a10ff */
[----:B------:R-:W-:Y:S01]  /*2990*/  LEA.HI.X R89, R172, R11, R89, 0x2, P5 ;  /* 0x0000000bac597211 */ /* 0x000fe200028f1459 */
[----:B---3--:R-:W-:-:S04]  /*29a0*/  FMUL R173, R174, R155 ;  /* 0x0000009baead7220 */ /* 0x008fc80000400000 */
[----:B------:R-:W-:-:S05]  /*29b0*/  FFMA R173, R90, R154, R173 ;  /* 0x0000009a5aad7223 */ /* 0x000fca00000000ad */
[----:B------:R2:W-:Y:S01]  /*29c0*/  @P2 STG.E desc[UR36][R168.64], R173 ;  /* 0x000000ada8002986 */ /* 0x0005e2000c101924 */
[----:B------:R-:W-:Y:S05]  /*29d0*/  @!P3 BRA `(.L_x_33) ;  /* 0x000000000004b947 */ /* 0x000fea0003800000 */
[----:B------:R0:W5:Y:S02]  /*29e0*/  LDG.E.LTC128B R174, desc[UR36][R88.64+0x4] ;  /* 0x0000042458ae7981 */ /* 0x000164000c1e1920 */
.L_x_33:
[----:B------:R-:W-:Y:S05]  /*29f0*/  BSYNC B1 ;  /* 0x0000000000017941 */ /* 0x000fea0003800000 */
.L_x_32:
[----:B-----5:R-:W-:Y:S01]  /*2a00*/  FMUL R90, R174, R155 ;  /* 0x0000009bae5a7220 */ /* 0x020fe20000400000 */
[----:B------:R-:W-:Y:S01]  /*2a10*/  ISETP.GT.AND P2, PT, R0, 0x8, P0 ;  /* 0x000000080000780c */ /* 0x000fe20000744270 */
[----:B------:R-:W-:Y:S02]  /*2a20*/  BSSY B1, `(.L_x_34) ;  /* 0x0000007000017945 */ /* 0x000fe40003800000 */
[----:B------:R-:W-:Y:S01]  /*2a30*/  FFMA R171, R91, R154, R90 ;  /* 0x0000009a5bab7223 */ /* 0x000fe2000000005a */
[----:B------:R-:W-:Y:S01]  /*2a40*/  @P3 IMAD.MOV.U32 R90, RZ, RZ, R168 ;  /* 0x000000ffff5a3224 */ /* 0x000fe200078e00a8 */
[----:B------:R-:W-:-:S05]  /*2a50*/  @P3 MOV R91, R169 ;  /* 0x000000a9005b3202 */ /* 0x000fca0000000f00 */
[----:B------:R3:W-:Y:S03]  /*2a60*/  @P3 STG.E desc[UR36][R90.64+0x4], R171 ;  /* 0x000004ab5a003986 */ /* 0x0007e6000c101924 */
[----:B------:R-:W-:Y:S05]  /*2a70*/  @!P2 BRA `(.L_x_35) ;  /* 0x000000000004a947 */ /* 0x000fea0003800000 */
[----:B------:R4:W5:Y:S02]  /*2a80*/  LDG.E.LTC128B R174, desc[UR36][R162.64+0x20] ;  /* 0x00002024a2ae7981 */ /* 0x000964000c1e1920 */
.L_x_35:
[----:B------:R-:W-:Y:S05]  /*2a90*/  BSYNC B1 ;  /* 0x0000000000017941 */ /* 0x000fea0003800000 */
.L_x_34:
[----:B---3-5:R-:W-:Y:S01]  /*2aa0*/  FMUL R91, R174, R155 ;  /* 0x0000009bae5b7220 */ /* 0x028fe20000400000 */
[----:B------:R-:W-:Y:S01]  /*2ab0*/  ISETP.GT.AND P3, PT, R0, 0x9, P0 ;  /* 0x000000090000780c */ /* 0x000fe20000764270 */
[----:B------:R-:W-:Y:S02]  /*2ac0*/  BSSY B1, `(.L_x_36) ;  /* 0x0000005000017945 */ /* 0x000fe40003800000 */
[----:B------:R-:W-:-:S05]  /*2ad0*/  FFMA R91, R92, R154, R91 ;  /* 0x0000009a5c5b7223 */ /* 0x000fca000000005b */
[----:B------:R3:W-:Y:S05]  /*2ae0*/  @P2 STG.E desc[UR36][R12.64+0x20], R91 ;  /* 0x0000205b0c002986 */ /* 0x0007ea000c101924 */
[----:B------:R-:W-:Y:S05]  /*2af0*/  @!P3 BRA `(.L_x_37) ;  /* 0x000000000004b947 */ /* 0x000fea0003800000 */
[----:B------:R0:W5:Y:S02]  /*2b00*/  LDG.E.LTC128B R174, desc[UR36][R162.64+0x24] ;  /* 0x00002424a2ae7981 */ /* 0x000164000c1e1920 */
.L_x_37:
[----:B------:R-:W-:Y:S05]  /*2b10*/  BSYNC B1 ;  /* 0x0000000000017941 */ /* 0x000fea0003800000 */
.L_x_36:
[----:B-----5:R-:W-:Y:S01]  /*2b20*/  FMUL R90, R174, R155 ;  /* 0x0000009bae5a7220 */ /* 0x020fe20000400000 */
[----:B------:R-:W-:Y:S01]  /*2b30*/  ISETP.GT.AND P2, PT, R0, 0x8, P1 ;  /* 0x000000080000780c */ /* 0x000fe20000f44270 */
[----:B------:R-:W-:Y:S02]  /*2b40*/  BSSY B1, `(.L_x_38) ;  /* 0x0000005000017945 */ /* 0x000fe40003800000 */
[----:B------:R-:W-:-:S05]  /*2b50*/  FFMA R93, R93, R154, R90 ;  /* 0x0000009a5d5d7223 */ /* 0x000fca000000005a */
[----:B------:R0:W-:Y:S05]  /*2b60*/  @P3 STG.E desc[UR36][R12.64+0x24], R93 ;  /* 0x0000245d0c003986 */ /* 0x0001ea000c101924 */
[----:B------:R-:W-:Y:S05]  /*2b70*/  @!P2 BRA `(.L_x_39) ;  /* 0x000000000004a947 */ /* 0x000fea0003800000 */
[----:B------:R0:W5:Y:S02]  /*2b80*/  LDG.E.LTC128B R174, desc[UR36][R88.64+0x20] ;  /* 0x0000202458ae7981 */ /* 0x000164000c1e1920 */
.L_x_39:
[----:B------:R-:W-:Y:S05]  /*2b90*/  BSYNC B1 ;  /* 0x0000000000017941 */ /* 0x000fea0003800000 */
.L_x_38:
[----:B---3-5:R-:W-:Y:S01]  /*2ba0*/  FMUL R91, R174, R155 ;  /* 0x0000009bae5b7220 */ /* 0x028fe20000400000 */
[----:B------:R-:W-:Y:S01]  /*2bb0*/  @P2 IMAD.MOV.U32 R90, RZ, RZ, R168 ;  /* 0x000000ffff5a2224 */ /* 0x000fe200078e00a8 */
[----:B------:R-:W-:Y:S01]  /*2bc0*/  ISETP.GT.AND P3, PT, R0, 0x9, P1 ;  /* 0x000000090000780c */ /* 0x000fe20000f64270 */
[----:B------:R-:W-:Y:S01]  /*2bd0*/  BSSY B1, `(.L_x_40) ;  /* 0x0000006000017945 */ /* 0x000fe20003800000 */
[----:B0-----:R-:W-:Y:S01]  /*2be0*/  FFMA R93, R94, R154, R91 ;  /* 0x0000009a5e5d7223 */ /* 0x001fe2000000005b */
[----:B------:R-:W-:-:S05]  /*2bf0*/  @P2 IMAD.MOV.U32 R91, RZ, RZ, R169 ;  /* 0x000000ffff5b2224 */ /* 0x000fca00078e00a9 */
[----:B------:R0:W-:Y:S05]  /*2c00*/  @P2 STG.E desc[UR36][R90.64+0x20], R93 ;  /* 0x0000205d5a002986 */ /* 0x0001ea000c101924 */
[----:B------:R-:W-:Y:S05]  /*2c10*/  @!P3 BRA `(.L_x_41) ;  /* 0x000000000004b947 */ /* 0x000fea0003800000 */
[----:B------:R3:W5:Y:S02]  /*2c20*/  LDG.E.LTC128B R174, desc[UR36][R88.64+0x24] ;  /* 0x0000242458ae7981 */ /* 0x000764000c1e1920 */
.L_x_41:
[----:B------:R-:W-:Y:S05]  /*2c30*/  BSYNC B1 ;  /* 0x0000000000017941 */ /* 0x000fea0003800000 */
.L_x_40:
[----:B0----5:R-:W-:Y:S01]  /*2c40*/  FMUL R90, R174, R155 ;  /* 0x0000009bae5a7220 */ /* 0x021fe20000400000 */
[----:B------:R-:W-:Y:S01]  /*2c50*/  @P3 IMAD.MOV.U32 R91, RZ, RZ, R169 ;  /* 0x000000ffff5b3224 */ /* 0x000fe200078e00a9 */
[----:B------:R-:W-:Y:S01]  /*2c60*/  ISETP.GT.AND P2, PT, R0, 0x10, P0 ;  /* 0x000000100000780c */ /* 0x000fe20000744270 */
[----:B------:R-:W-:Y:S01]  /*2c70*/  BSSY B1, `(.L_x_42) ;  /* 0x0000006000017945 */ /* 0x000fe20003800000 */
[----:B------:R-:W-:Y:S01]  /*2c80*/  FFMA R95, R95, R154, R90 ;  /* 0x0000009a5f5f7223 */ /* 0x000fe2000000005a */
[----:B------:R-:W-:-:S05]  /*2c90*/  @P3 MOV R90, R168 ;  /* 0x000000a8005a3202 */ /* 0x000fca0000000f00 */
[----:B------:R0:W-:Y:S05]  /*2ca0*/  @P3 STG.E desc[UR36][R90.64+0x24], R95 ;  /* 0x0000245f5a003986 */ /* 0x0001ea000c101924 */
[----:B------:R-:W-:Y:S05]  /*2cb0*/  @!P2 BRA `(.L_x_43) ;  /* 0x000000000004a947 */ /* 0x000fea0003800000 */
[----:B------:R0:W5:Y:S02]  /*2cc0*/  LDG.E.LTC128B R174, desc[UR36][R162.64+0x40] ;  /* 0x00004024a2ae7981 */ /* 0x000164000c1e1920 */
.L_x_43:
[----:B------:R-:W-:Y:S05]  /*2cd0*/  BSYNC B1 ;  /* 0x0000000000017941 */ /* 0x000fea0003800000 */
.L_x_42:
[----:B0----5:R-:W-:Y:S01]  /*2ce0*/  FMUL R91, R174, R155 ;  /* 0x0000009bae5b7220 */ /* 0x021fe20000400000 */
[----:B------:R-:W-:Y:S01]  /*2cf0*/  ISETP.GT.AND P3, PT, R0, 0x11, P0 ;  /* 0x000000110000780c */ /* 0x000fe20000764270 */
[----:B------:R-:W-:Y:S02]  /*2d00*/  BSSY B1, `(.L_x_44) ;  /* 0x0000005000017945 */ /* 0x000fe40003800000 */
[----:B------:R-:W-:-:S05]  /*2d10*/  FFMA R91, R96, R154, R91 ;  /* 0x0000009a605b7223 */ /* 0x000fca000000005b */
[----:B------:R0:W-:Y:S05]  /*2d20*/  @P2 STG.E desc[UR36][R12.64+0x40], R91 ;  /* 0x0000405b0c002986 */ /* 0x0001ea000c101924 */
[----:B------:R-:W-:Y:S05]  /*2d30*/  @!P3 BRA `(.L_x_45) ;  /* 0x000000000004b947 */ /* 0x000fea0003800000 */
[----:B------:R0:W5:Y:S02]  /*2d40*/  LDG.E.LTC128B R174, desc[UR36][R162.64+0x44] ;  /* 0x00004424a2ae7981 */ /* 0x000164000c1e1920 */
.L_x_45:
[----:B------:R-:W-:Y:S05]  /*2d50*/  BSYNC B1 ;  /* 0x0000000000017941 */ /* 0x000fea0003800000 */
.L_x_44:
[----:B-----5:R-:W-:Y:S01]  /*2d60*/  FMUL R90, R174, R155 ;  /* 0x0000009bae5a7220 */ /* 0x020fe20000400000 */
[----:B------:R-:W-:Y:S01]  /*2d70*/  ISETP.GT.AND P2, PT, R0, 0x10, P1 ;  /* 0x000000100000780c */ /* 0x000fe20000f44270 */
[----:B------:R-:W-:Y:S02]  /*2d80*/  BSSY B1, `(.L_x_46) ;  /* 0x0000005000017945 */ /* 0x000fe40003800000 */
[----:B------:R-:W-:-:S05]  /*2d90*/  FFMA R97, R97, R154, R90 ;  /* 0x0000009a61617223 */ /* 0x000fca000000005a */
[----:B------:R0:W-:Y:S05]  /*2da0*/  @P3 STG.E desc[UR36][R12.64+0x44], R97 ;  /* 0x000044610c003986 */ /* 0x0001ea000c101924 */
[----:B------:R-:W-:Y:S05]  /*2db0*/  @!P2 BRA `(.L_x_47) ;  /* 0x000000000004a947 */ /* 0x000fea0003800000 */
[----:B------:R0:W5:Y:S02]  /*2dc0*/  LDG.E.LTC128B R174, desc[UR36][R88.64+0x40] ;  /* 0x0000402458ae7981 */ /* 0x000164000c1e1920 */
.L_x_47:
[----:B------:R-:W-:Y:S05]  /*2dd0*/  BSYNC B1 ;  /* 0x0000000000017941 */ /* 0x000fea0003800000 */
.L_x_46:
        /* <DEDUP_REMOVED lines=9> */
.L_x_49:
[----:B------:R-:W-:Y:S05]  /*2e70*/  BSYNC B1 ;  /* 0x0000000000017941 */ /* 0x000fea0003800000 */
.L_x_48:
[----:B0----5:R-:W-:Y:S01]  /*2e80*/  FMUL R90, R174, R155 ;  /* 0x0000009bae5a7220 */ /* 0x021fe20000400000 */
[----:B------:R-:W-:Y:S01]  /*2e90*/  @P3 IMAD.MOV.U32 R91, RZ, RZ, R169 ;  /* 0x000000ffff5b3224 */ /* 0x000fe200078e00a9 */
[----:B------:R-:W-:Y:S01]  /*2ea0*/  ISETP.GT.AND P2, PT, R0, 0x18, P0 ;  /* 0x000000180000780c */ /* 0x000fe20000744270 */
[----:B------:R-:W-:Y:S01]  /*2eb0*/  BSSY B1, `(.L_x_50) ;  /* 0x0000006000017945 */ /* 0x000fe20003800000 */
[----:B------:R-:W-:Y:S01]  /*2ec0*/  FFMA R99, R99, R154, R90 ;  /* 0x0000009a63637223 */ /* 0x000fe2000000005a */
[----:B------:R-:W-:-:S05]  /*2ed0*/  @P3 IMAD.MOV.U32 R90, RZ, RZ, R168 ;  /* 0x000000ffff5a3224 */ /* 0x000fca00078e00a8 */
[----:B------:R0:W-:Y:S05]  /*2ee0*/  @P3 STG.E desc[UR36][R90.64+0x44], R99 ;  /* 0x000044635a003986 */ /* 0x0001ea000c101924 */
[----:B------:R-:W-:Y:S05]  /*2ef0*/  @!P2 BRA `(.L_x_51) ;  /* 0x000000000004a947 */ /* 0x000fea0003800000 */
[----:B------:R0:W5:Y:S02]  /*2f00*/  LDG.E.LTC128B R174, desc[UR36][R162.64+0x60] ;  /* 0x00006024a2ae7981 */ /* 0x000164000c1e1920 */
.L_x_51:
[----:B------:R-:W-:Y:S05]  /*2f10*/  BSYNC B1 ;  /* 0x0000000000017941 */ /* 0x000fea0003800000 */
.L_x_50:
[----:B0----5:R-:W-:Y:S01]  /*2f20*/  FMUL R91, R174, R155 ;  /* 0x0000009bae5b7220 */ /* 0x021fe20000400000 */
[----:B------:R-:W-:Y:S01]  /*2f30*/  ISETP.GT.AND P3, PT, R0, 0x19, P0 ;  /* 0x000000190000780c */ /* 0x000fe20000764270 */
[----:B------:R-:W-:Y:S02]  /*2f40*/  BSSY B1, `(.L_x_52) ;  /* 0x0000005000017945 */ /* 0x000fe40003800000 */
[----:B------:R-:W-:-:S05]  /*2f50*/  FFMA R91, R100, R154, R91 ;  /* 0x0000009a645b7223 */ /* 0x000fca000000005b */
[----:B------:R0:W-:Y:S05]  /*2f60*/  @P2 STG.E desc[UR36][R12.64+0x60], R91 ;  /* 0x0000605b0c002986 */ /* 0x0001ea000c101924 */
[----:B------:R-:W-:Y:S05]  /*2f70*/  @!P3 BRA `(.L_x_53) ;  /* 0x000000000004b947 */ /* 0x000fea0003800000 */
[----:B------:R0:W5:Y:S02]  /*2f80*/  LDG.E.LTC128B R174, desc[UR36][R162.64+0x64] ;  /* 0x00006424a2ae7981 */ /* 0x000164000c1e1920 */
.L_x_53:
[----:B------:R-:W-:Y:S05]  /*2f90*/  BSYNC B1 ;  /* 0x0000000000017941 */ /* 0x000fea0003800000 */
.L_x_52:
[----:B-----5:R-:W-:Y:S01]  /*2fa0*/  FMUL R90, R174, R155 ;  /* 0x0000009bae5a7220 */ /* 0x020fe20000400000 */
[----:B------:R-:W-:Y:S01]  /*2fb0*/  ISETP.GT.AND P2, PT, R0, 0x18, P1 ;  /* 0x000000180000780c */ /* 0x000fe20000f44270 */
[----:B------:R-:W-:Y:S02]  /*2fc0*/  BSSY B1, `(.L_x_54) ;  /* 0x0000005000017945 */ /* 0x000fe40003800000 */
[----:B------:R-:W-:-:S05]  /*2fd0*/  FFMA R101, R101, R154, R90 ;  /* 0x0000009a65657223 */ /* 0x000fca000000005a */
[----:B------:R0:W-:Y:S05]  /*2fe0*/  @P3 STG.E desc[UR36][R12.64+0x64], R101 ;  /* 0x000064650c003986 */ /* 0x0001ea000c101924 */
[----:B------:R-:W-:Y:S05]  /*2ff0*/  @!P2 BRA `(.L_x_55) ;  /* 0x000000000004a947 */ /* 0x000fea0003800000 */
[----:B------:R0:W5:Y:S02]  /*3000*/  LDG.E.LTC128B R174, desc[UR36][R88.64+0x60] ;  /* 0x0000602458ae7981 */ /* 0x000164000c1e1920 */
.L_x_55:
[----:B------:R-:W-:Y:S05]  /*3010*/  BSYNC B1 ;  /* 0x0000000000017941 */ /* 0x000fea0003800000 */
.L_x_54:
[----:B0----5:R-:W-:Y:S01]  /*3020*/  FMUL R91, R174, R155 ;  /* 0x0000009bae5b7220 */ /* 0x021fe20000400000 */
[----:B------:R-:W-:Y:S01]  /*3030*/  @P2 MOV R90, R168 ;  /* 0x000000a8005a2202 */ /* 0x000fe20000000f00 */
[----:B------:R-:W-:Y:S01]  /*3040*/  BSSY B1, `(.L_x_56) ;  /* 0x0000007000017945 */ /* 0x000fe20003800000 */
[----:B------:R-:W-:Y:S01]  /*3050*/  ISETP.GT.AND P3, PT, R0, 0x19, P1 ;  /* 0x000000190000780c */ /* 0x000fe20000f64270 */
[----:B------:R-:W-:Y:S01]  /*3060*/  FFMA R93, R102, R154, R91 ;  /* 0x0000009a665d7223 */ /* 0x000fe2000000005b */
[----:B------:R-:W-:-:S05]  /*3070*/  @P2 IMAD.MOV.U32 R91, RZ, RZ, R169 ;  /* 0x000000ffff5b2224 */ /* 0x000fca00078e00a9 */
[----:B------:R0:W-:Y:S06]  /*3080*/  @P2 STG.E desc[UR36][R90.64+0x60], R93 ;  /* 0x0000605d5a002986 */ /* 0x0001ec000c101924 */
[----:B------:R-:W-:Y:S05]  /*3090*/  @!P3 BRA `(.L_x_57) ;  /* 0x000000000004b947 */ /* 0x000fea0003800000 */
[----:B------:R0:W5:Y:S02]  /*30a0*/  LDG.E.LTC128B R174, desc[UR36][R88.64+0x64] ;  /* 0x0000642458ae7981 */ /* 0x000164000c1e1920 */
.L_x_57:
[----:B------:R-:W-:Y:S05]  /*30b0*/  BSYNC B1 ;  /* 0x0000000000017941 */ /* 0x000fea0003800000 */
.L_x_56:
        /* <DEDUP_REMOVED lines=9> */
.L_x_59:
[----:B------:R-:W-:Y:S05]  /*3150*/  BSYNC B1 ;  /* 0x0000000000017941 */ /* 0x000fea0003800000 */
.L_x_58:
[----:B0----5:R-:W-:Y:S01]  /*3160*/  FMUL R91, R174, R155 ;  /* 0x0000009bae5b7220 */ /* 0x021fe20000400000 */
[----:B------:R-:W-:Y:S01]  /*3170*/  ISETP.GT.AND P3, PT, R0, 0x21, P0 ;  /* 0x000000210000780c */ /* 0x000fe20000764270 */
[----:B------:R-:W-:Y:S02]  /*3180*/  BSSY B1, `(.L_x_60) ;  /* 0x0000005000017945 */ /* 0x000fe40003800000 */
[----:B------:R-:W-:-:S05]  /*3190*/  FFMA R91, R104, R154, R91 ;  /* 0x0000009a685b7223 */ /* 0x000fca000000005b */
[----:B------:R0:W-:Y:S05]  /*31a0*/  @P2 STG.E desc[UR36][R12.64+0x80], R91 ;  /* 0x0000805b0c002986 */ /* 0x0001ea000c101924 */
[----:B------:R-:W-:Y:S05]  /*31b0*/  @!P3 BRA `(.L_x_61) ;  /* 0x000000000004b947 */ /* 0x000fea0003800000 */
[----:B------:R0:W5:Y:S02]  /*31c0*/  LDG.E.LTC128B R174, desc[UR36][R162.64+0x84] ;  /* 0x00008424a2ae7981 */ /* 0x000164000c1e1920 */
.L_x_61:
[----:B------:R-:W-:Y:S05]  /*31d0*/  BSYNC B1 ;  /* 0x0000000000017941 */ /* 0x000fea0003800000 */
.L_x_60:
[----:B-----5:R-:W-:Y:S01]  /*31e0*/  FMUL R90, R174, R155 ;  /* 0x0000009bae5a7220 */ /* 0x020fe20000400000 */
[----:B------:R-:W-:Y:S01]  /*31f0*/  ISETP.GT.AND P2, PT, R0, 0x20, P1 ;  /* 0x000000200000780c */ /* 0x000fe20000f44270 */
[----:B------:R-:W-:Y:S02]  /*3200*/  BSSY B1, `(.L_x_62) ;  /* 0x0000005000017945 */ /* 0x000fe40003800000 */
[----:B------:R-:W-:-:S05]  /*3210*/  FFMA R105, R105, R154, R90 ;  /* 0x0000009a69697223 */ /* 0x000fca000000005a */
[----:B------:R0:W-:Y:S05]  /*3220*/  @P3 STG.E desc[UR36][R12.64+0x84], R105 ;  /* 0x000084690c003986 */ /* 0x0001ea000c101924 */
[----:B------:R-:W-:Y:S05]  /*3230*/  @!P2 BRA `(.L_x_63) ;  /* 0x000000000004a947 */ /* 0x000fea0003800000 */
[----:B------:R0:W5:Y:S02]  /*3240*/  LDG.E.LTC128B R174, desc[UR36][R88.64+0x80] ;  /* 0x0000802458ae7981 */ /* 0x000164000c1e1920 */
.L_x_63:
[----:B------:R-:W-:Y:S05]  /*3250*/  BSYNC B1 ;  /* 0x0000000000017941 */ /* 0x000fea0003800000 */
.L_x_62:
        /* <DEDUP_REMOVED lines=9> */
.L_x_65:
[----:B------:R-:W-:Y:S05]  /*32f0*/  BSYNC B1 ;  /* 0x0000000000017941 */ /* 0x000fea0003800000 */
.L_x_64:
        /* <DEDUP_REMOVED lines=9> */
.L_x_67:
[----:B------:R-:W-:Y:S05]  /*3390*/  BSYNC B1 ;  /* 0x0000000000017941 */ /* 0x000fea0003800000 */
.L_x_66:
[----:B0----5:R-:W-:Y:S01]  /*33a0*/  FMUL R91, R174, R155 ;  /* 0x0000009bae5b7220 */ /* 0x021fe20000400000 */
[----:B------:R-:W-:Y:S01]  /*33b0*/  ISETP.GT.AND P3, PT, R0, 0x29, P0 ;  /* 0x000000290000780c */ /* 0x000fe20000764270 */
[----:B------:R-:W-:Y:S02]  /*33c0*/  BSSY B1, `(.L_x_68) ;  /* 0x0000005000017945 */ /* 0x000fe40003800000 */
[----:B------:R-:W-:-:S05]  /*33d0*/  FFMA R91, R108, R154, R91 ;  /* 0x0000009a6c5b7223 */ /* 0x000fca000000005b */
[----:B------:R0:W-:Y:S05]  /*33e0*/  @P2 STG.E desc[UR36][R12.64+0xa0], R91 ;  /* 0x0000a05b0c002986 */ /* 0x0001ea000c101924 */
[----:B------:R-:W-:Y:S05]  /*33f0*/  @!P3 BRA `(.L_x_69) ;  /* 0x000000000004b947 */ /* 0x000fea0003800000 */
[----:B------:R0:W5:Y:S02]  /*3400*/  LDG.E.LTC128B R174, desc[UR36][R162.64+0xa4] ;  /* 0x0000a424a2ae7981 */ /* 0x000164000c1e1920 */
.L_x_69:
[----:B------:R-:W-:Y:S05]  /*3410*/  BSYNC B1 ;  /* 0x0000000000017941 */ /* 0x000fea0003800000 */
.L_x_68:
[----:B-----5:R-:W-:Y:S01]  /*3420*/  FMUL R90, R174, R155 ;  /* 0x0000009bae5a7220 */ /* 0x020fe20000400000 */
[----:B------:R-:W-:Y:S01]  /*3430*/  ISETP.GT.AND P2, PT, R0, 0x28, P1 ;  /* 0x000000280000780c */ /* 0x000fe20000f44270 */
[----:B------:R-:W-:Y:S02]  /*3440*/  BSSY B1, `(.L_x_70) ;  /* 0x0000005000017945 */ /* 0x000fe40003800000 */
[----:B------:R-:W-:-:S05]  /*3450*/  FFMA R109, R109, R154, R90 ;  /* 0x0000009a6d6d7223 */ /* 0x000fca000000005a */
[----:B------:R0:W-:Y:S05]  /*3460*/  @P3 STG.E desc[UR36][R12.64+0xa4], R109 ;  /* 0x0000a46d0c003986 */ /* 0x0001ea000c101924 */
[----:B------:R-:W-:Y:S05]  /*3470*/  @!P2 BRA `(.L_x_71) ;  /* 0x000000000004a947 */ /* 0x000fea0003800000 */
[----:B------:R0:W5:Y:S02]  /*3480*/  LDG.E.LTC128B R174, desc[UR36][R88.64+0xa0] ;  /* 0x0000a02458ae7981 */ /* 0x000164000c1e1920 */
.L_x_71:
[----:B------:R-:W-:Y:S05]  /*3490*/  BSYNC B1 ;  /* 0x0000000000017941 */ /* 0x000fea0003800000 */
.L_x_70:
        /* <DEDUP_REMOVED lines=9> */
.L_x_73:
[----:B------:R-:W-:Y:S05]  /*3530*/  BSYNC B1 ;  /* 0x0000000000017941 */ /* 0x000fea0003800000 */
.L_x_72:
        /* <DEDUP_REMOVED lines=9> */
.L_x_75:
[----:B------:R-:W-:Y:S05]  /*35d0*/  BSYNC B1 ;  /* 0x0000000000017941 */ /* 0x000fea0003800000 */
.L_x_74:
[----:B0----5:R-:W-:Y:S01]  /*35e0*/  FMUL R91, R174, R155 ;  /* 0x0000009bae5b7220 */ /* 0x021fe20000400000 */
[----:B------:R-:W-:Y:S01]  /*35f0*/  ISETP.GT.AND P3, PT, R0, 0x31, P0 ;  /* 0x000000310000780c */ /* 0x000fe20000764270 */
[----:B------:R-:W-:Y:S02]  /*3600*/  BSSY B1, `(.L_x_76) ;  /* 0x0000005000017945 */ /* 0x000fe40003800000 */
[----:B------:R-:W-:-:S05]  /*3610*/  FFMA R91, R112, R154, R91 ;  /* 0x0000009a705b7223 */ /* 0x000fca000000005b */
[----:B------:R0:W-:Y:S05]  /*3620*/  @P2 STG.E desc[UR36][R12.64+0xc0], R91 ;  /* 0x0000c05b0c002986 */ /* 0x0001ea000c101924 */
[----:B------:R-:W-:Y:S05]  /*3630*/  @!P3 BRA `(.L_x_77) ;  /* 0x000000000004b947 */ /* 0x000fea0003800000 */
[----:B------:R0:W5:Y:S02]  /*3640*/  LDG.E.LTC128B R174, desc[UR36][R162.64+0xc4] ;  /* 0x0000c424a2ae7981 */ /* 0x000164000c1e1920 */
.L_x_77:
[----:B------:R-:W-:Y:S05]  /*3650*/  BSYNC B1 ;  /* 0x0000000000017941 */ /* 0x000fea0003800000 */
.L_x_76:
[----:B-----5:R-:W-:Y:S01]  /*3660*/  FMUL R90, R174, R155 ;  /* 0x0000009bae5a7220 */ /* 0x020fe20000400000 */
[----:B------:R-:W-:Y:S01]  /*3670*/  ISETP.GT.AND P2, PT, R0, 0x30, P1 ;  /* 0x000000300000780c */ /* 0x000fe20000f44270 */
[----:B------:R-:W-:Y:S02]  /*3680*/  BSSY B1, `(.L_x_78) ;  /* 0x0000005000017945 */ /* 0x000fe40003800000 */
[----:B------:R-:W-:-:S05]  /*3690*/  FFMA R113, R113, R154, R90 ;  /* 0x0000009a71717223 */ /* 0x000fca000000005a */
[----:B------:R0:W-:Y:S05]  /*36a0*/  @P3 STG.E desc[UR36][R12.64+0xc4], R113 ;  /* 0x0000c4710c003986 */ /* 0x0001ea000c101924 */
[----:B------:R-:W-:Y:S05]  /*36b0*/  @!P2 BRA `(.L_x_79) ;  /* 0x000000000004a947 */ /* 0x000fea0003800000 */
[----:B------:R0:W5:Y:S02]  /*36c0*/  LDG.E.LTC128B R174, desc[UR36][R88.64+0xc0] ;  /* 0x0000c02458ae7981 */ /* 0x000164000c1e1920 */
.L_x_79:
[----:B------:R-:W-:Y:S05]  /*36d0*/  BSYNC B1 ;  /* 0x0000000000017941 */ /* 0x000fea0003800000 */
.L_x_78:
        /* <DEDUP_REMOVED lines=9> */
.L_x_81:
[----:B------:R-:W-:Y:S05]  /*3770*/  BSYNC B1 ;  /* 0x0000000000017941 */ /* 0x000fea0003800000 */
.L_x_80:
        /* <DEDUP_REMOVED lines=9> */
.L_x_83:
[----:B------:R-:W-:Y:S05]  /*3810*/  BSYNC B1 ;  /* 0x0000000000017941 */ /* 0x000fea0003800000 */
.L_x_82:
[----:B0----5:R-:W-:Y:S01]  /*3820*/  FMUL R91, R174, R155 ;  /* 0x0000009bae5b7220 */ /* 0x021fe20000400000 */
[----:B------:R-:W-:Y:S01]  /*3830*/  ISETP.GT.AND P3, PT, R0, 0x39, P0 ;  /* 0x000000390000780c */ /* 0x000fe20000764270 */
[----:B------:R-:W-:Y:S02]  /*3840*/  BSSY B1, `(.L_x_84) ;  /* 0x0000005000017945 */ /* 0x000fe40003800000 */
[----:B------:R-:W-:-:S05]  /*3850*/  FFMA R91, R116, R154, R91 ;  /* 0x0000009a745b7223 */ /* 0x000fca000000005b */
[----:B------:R0:W-:Y:S05]  /*3860*/  @P2 STG.E desc[UR36][R12.64+0xe0], R91 ;  /* 0x0000e05b0c002986 */ /* 0x0001ea000c101924 */
[----:B------:R-:W-:Y:S05]  /*3870*/  @!P3 BRA `(.L_x_85) ;  /* 0x000000000004b947 */ /* 0x000fea0003800000 */
[----:B------:R0:W5:Y:S02]  /*3880*/  LDG.E.LTC128B R174, desc[UR36][R162.64+0xe4] ;  /* 0x0000e424a2ae7981 */ /* 0x000164000c1e1920 */
.L_x_85:
[----:B------:R-:W-:Y:S05]  /*3890*/  BSYNC B1 ;  /* 0x0000000000017941 */ /* 0x000fea0003800000 */
.L_x_84:
[----:B-----5:R-:W-:Y:S01]  /*38a0*/  FMUL R90, R174, R155 ;  /* 0x0000009bae5a7220 */ /* 0x020fe20000400000 */
[----:B------:R-:W-:Y:S01]  /*38b0*/  ISETP.GT.AND P2, PT, R0, 0x38, P1 ;  /* 0x000000380000780c */ /* 0x000fe20000f44270 */
[----:B------:R-:W-:Y:S02]  /*38c0*/  BSSY B1, `(.L_x_86) ;  /* 0x0000005000017945 */ /* 0x000fe40003800000 */
[----:B------:R-:W-:-:S05]  /*38d0*/  FFMA R117, R117, R154, R90 ;  /* 0x0000009a75757223 */ /* 0x000fca000000005a */
[----:B------:R0:W-:Y:S05]  /*38e0*/  @P3 STG.E desc[UR36][R12.64+0xe4], R117 ;  /* 0x0000e4750c003986 */ /* 0x0001ea000c101924 */
[----:B------:R-:W-:Y:S05]  /*38f0*/  @!P2 BRA `(.L_x_87) ;  /* 0x000000000004a947 */ /* 0x000fea0003800000 */
[----:B------:R0:W5:Y:S02]  /*3900*/  LDG.E.LTC128B R174, desc[UR36][R88.64+0xe0] ;  /* 0x0000e02458ae7981 */ /* 0x000164000c1e1920 */
.L_x_87:
[----:B------:R-:W-:Y:S05]  /*3910*/  BSYNC B1 ;  /* 0x0000000000017941 */ /* 0x000fea0003800000 */
.L_x_86:
        /* <DEDUP_REMOVED lines=9> */
.L_x_89:
[----:B------:R-:W-:Y:S05]  /*39b0*/  BSYNC B1 ;  /* 0x0000000000017941 */ /* 0x000fea0003800000 */
.L_x_88:
        /* <DEDUP_REMOVED lines=9> */
.L_x_91:
[----:B------:R-:W-:Y:S05]  /*3a50*/  BSYNC B1 ;  /* 0x0000000000017941 */ /* 0x000fea0003800000 */
.L_x_90:
[----:B0----5:R-:W-:Y:S01]  /*3a60*/  FMUL R91, R174, R155 ;  /* 0x0000009bae5b7220 */ /* 0x021fe20000400000 */
[----:B------:R-:W-:Y:S01]  /*3a70*/  ISETP.GT.AND P3, PT, R0, 0x41, P0 ;  /* 0x000000410000780c */ /* 0x000fe20000764270 */
[----:B------:R-:W-:Y:S02]  /*3a80*/  BSSY B1, `(.L_x_92) ;  /* 0x0000005000017945 */ /* 0x000fe40003800000 */
[----:B------:R-:W-:-:S05]  /*3a90*/  FFMA R91, R120, R154, R91 ;  /* 0x0000009a785b7223 */ /* 0x000fca000000005b */
[----:B------:R0:W-:Y:S05]  /*3aa0*/  @P2 STG.E desc[UR36][R12.64+0x100], R91 ;  /* 0x0001005b0c002986 */ /* 0x0001ea000c101924 */
[----:B------:R-:W-:Y:S05]  /*3ab0*/  @!P3 BRA `(.L_x_93) ;  /* 0x000000000004b947 */ /* 0x000fea0003800000 */
[----:B------:R0:W5:Y:S02]  /*3ac0*/  LDG.E.LTC128B R174, desc[UR36][R162.64+0x104] ;  /* 0x00010424a2ae7981 */ /* 0x000164000c1e1920 */
.L_x_93:
[----:B------:R-:W-:Y:S05]  /*3ad0*/  BSYNC B1 ;  /* 0x0000000000017941 */ /* 0x000fea0003800000 */
.L_x_92:
[----:B-----5:R-:W-:Y:S01]  /*3ae0*/  FMUL R90, R174, R155 ;  /* 0x0000009bae5a7220 */ /* 0x020fe20000400000 */
[----:B------:R-:W-:Y:S01]  /*3af0*/  ISETP.GT.AND P2, PT, R0, 0x40, P1 ;  /* 0x000000400000780c */ /* 0x000fe20000f44270 */
[----:B------:R-:W-:Y:S02]  /*3b00*/  BSSY B1, `(.L_x_94) ;  /* 0x0000005000017945 */ /* 0x000fe40003800000 */
[----:B------:R-:W-:-:S05]  /*3b10*/  FFMA R121, R121, R154, R90 ;  /* 0x0000009a79797223 */ /* 0x000fca000000005a */
[----:B------:R0:W-:Y:S05]  /*3b20*/  @P3 STG.E desc[UR36][R12.64+0x104], R121 ;  /* 0x000104790c003986 */ /* 0x0001ea000c101924 */
[----:B------:R-:W-:Y:S05]  /*3b30*/  @!P2 BRA `(.L_x_95) ;  /* 0x000000000004a947 */ /* 0x000fea0003800000 */
[----:B------:R0:W5:Y:S02]  /*3b40*/  LDG.E.LTC128B R174, desc[UR36][R88.64+0x100] ;  /* 0x0001002458ae7981 */ /* 0x000164000c1e1920 */
.L_x_95:
[----:B------:R-:W-:Y:S05]  /*3b50*/  BSYNC B1 ;  /* 0x0000000000017941 */ /* 0x000fea0003800000 */
.L_x_94:
        /* <DEDUP_REMOVED lines=9> */
.L_x_97:
[----:B------:R-:W-:Y:S05]  /*3bf0*/  BSYNC B1 ;  /* 0x0000000000017941 */ /* 0x000fea0003800000 */
.L_x_96:
        /* <DEDUP_REMOVED lines=9> */
.L_x_99:
[----:B------:R-:W-:Y:S05]  /*3c90*/  BSYNC B1 ;  /* 0x0000000000017941 */ /* 0x000fea0003800000 */
.L_x_98:
[----:B0----5:R-:W-:Y:S01]  /*3ca0*/  FMUL R91, R174, R155 ;  /* 0x0000009bae5b7220 */ /* 0x021fe20000400000 */
[----:B------:R-:W-:Y:S01]  /*3cb0*/  ISETP.GT.AND P3, PT, R0, 0x49, P0 ;  /* 0x000000490000780c */ /* 0x000fe20000764270 */
[----:B------:R-:W-:Y:S02]  /*3cc0*/  BSSY B1, `(.L_x_100) ;  /* 0x0000005000017945 */ /* 0x000fe40003800000 */
[----:B------:R-:W-:-:S05]  /*3cd0*/  FFMA R91, R124, R154, R91 ;  /* 0x0000009a7c5b7223 */ /* 0x000fca000000005b */
[----:B------:R0:W-:Y:S05]  /*3ce0*/  @P2 STG.E desc[UR36][R12.64+0x120], R91 ;  /* 0x0001205b0c002986 */ /* 0x0001ea000c101924 */
[----:B------:R-:W-:Y:S05]  /*3cf0*/  @!P3 BRA `(.L_x_101) ;  /* 0x000000000004b947 */ /* 0x000fea0003800000 */
[----:B------:R0:W5:Y:S02]  /*3d00*/  LDG.E.LTC128B R174, desc[UR36][R162.64+0x124] ;  /* 0x00012424a2ae7981 */ /* 0x000164000c1e1920 */
.L_x_101:
[----:B------:R-:W-:Y:S05]  /*3d10*/  BSYNC B1 ;  /* 0x0000000000017941 */ /* 0x000fea0003800000 */
.L_x_100:
[----:B-----5:R-:W-:Y:S01]  /*3d20*/  FMUL R90, R174, R155 ;  /* 0x0000009bae5a7220 */ /* 0x020fe20000400000 */
[----:B------:R-:W-:Y:S01]  /*3d30*/  ISETP.GT.AND P2, PT, R0, 0x48, P1 ;  /* 0x000000480000780c */ /* 0x000fe20000f44270 */
[----:B------:R-:W-:Y:S02]  /*3d40*/  BSSY B1, `(.L_x_102) ;  /* 0x0000005000017945 */ /* 0x000fe40003800000 */
[----:B------:R-:W-:-:S05]  /*3d50*/  FFMA R125, R125, R154, R90 ;  /* 0x0000009a7d7d7223 */ /* 0x000fca000000005a */
[----:B------:R0:W-:Y:S05]  /*3d60*/  @P3 STG.E desc[UR36][R12.64+0x124], R125 ;  /* 0x0001247d0c003986 */ /* 0x0001ea000c101924 */
[----:B------:R-:W-:Y:S05]  /*3d70*/  @!P2 BRA `(.L_x_103) ;  /* 0x000000000004a947 */ /* 0x000fea0003800000 */
[----:B------:R0:W5:Y:S02]  /*3d80*/  LDG.E.LTC128B R174, desc[UR36][R88.64+0x120] ;  /* 0x0001202458ae7981 */ /* 0x000164000c1e1920 */
.L_x_103:
[----:B------:R-:W-:Y:S05]  /*3d90*/  BSYNC B1 ;  /* 0x0000000000017941 */ /* 0x000fea0003800000 */
.L_x_102:
        /* <DEDUP_REMOVED lines=9> */
.L_x_105:
[----:B------:R-:W-:Y:S05]  /*3e30*/  BSYNC B1 ;  /* 0x0000000000017941 */ /* 0x000fea0003800000 */
.L_x_104:
        /* <DEDUP_REMOVED lines=9> */
.L_x_107:
[----:B------:R-:W-:Y:S05]  /*3ed0*/  BSYNC B1 ;  /* 0x0000000000017941 */ /* 0x000fea0003800000 */
.L_x_106:
[----:B0----5:R-:W-:Y:S01]  /*3ee0*/  FMUL R91, R174, R155 ;  /* 0x0000009bae5b7220 */ /* 0x021fe20000400000 */
[----:B------:R-:W-:Y:S01]  /*3ef0*/  ISETP.GT.AND P3, PT, R0, 0x51, P0 ;  /* 0x000000510000780c */ /* 0x000fe20000764270 */
[----:B------:R-:W-:Y:S02]  /*3f00*/  BSSY B1, `(.L_x_108) ;  /* 0x0000005000017945 */ /* 0x000fe40003800000 */
[----:B------:R-:W-:-:S05]  /*3f10*/  FFMA R91, R128, R154, R91 ;  /* 0x0000009a805b7223 */ /* 0x000fca000000005b */
[----:B------:R0:W-:Y:S05]  /*3f20*/  @P2 STG.E desc[UR36][R12.64+0x140], R91 ;  /* 0x0001405b0c002986 */ /* 0x0001ea000c101924 */
[----:B------:R-:W-:Y:S05]  /*3f30*/  @!P3 BRA `(.L_x_109) ;  /* 0x000000000004b947 */ /* 0x000fea0003800000 */
[----:B------:R0:W5:Y:S02]  /*3f40*/  LDG.E.LTC128B R174, desc[UR36][R162.64+0x144] ;  /* 0x00014424a2ae7981 */ /* 0x000164000c1e1920 */
.L_x_109:
[----:B------:R-:W-:Y:S05]  /*3f50*/  BSYNC B1 ;  /* 0x0000000000017941 */ /* 0x000fea0003800000 */
.L_x_108:
[----:B-----5:R-:W-:Y:S01]  /*3f60*/  FMUL R90, R174, R155 ;  /* 0x0000009bae5a7220 */ /* 0x020fe20000400000 */
[----:B------:R-:W-:Y:S01]  /*3f70*/  ISETP.GT.AND P2, PT, R0, 0x50, P1 ;  /* 0x000000500000780c */ /* 0x000fe20000f44270 */
[----:B------:R-:W-:Y:S02]  /*3f80*/  BSSY B1, `(.L_x_110) ;  /* 0x0000005000017945 */ /* 0x000fe40003800000 */
[----:B------:R-:W-:-:S05]  /*3f90*/  FFMA R129, R129, R154, R90 ;  /* 0x0000009a81817223 */ /* 0x000fca000000005a */
[----:B------:R0:W-:Y:S05]  /*3fa0*/  @P3 STG.E desc[UR36][R12.64+0x144], R129 ;  /* 0x000144810c003986 */ /* 0x0001ea000c101924 */
[----:B------:R-:W-:Y:S05]  /*3fb0*/  @!P2 BRA `(.L_x_111) ;  /* 0x000000000004a947 */ /* 0x000fea0003800000 */
[----:B------:R0:W5:Y:S02]  /*3fc0*/  LDG.E.LTC128B R174, desc[UR36][R88.64+0x140] ;  /* 0x0001402458ae7981 */ /* 0x000164000c1e1920 */
.L_x_111:
[----:B------:R-:W-:Y:S05]  /*3fd0*/  BSYNC B1 ;  /* 0x0000000000017941 */ /* 0x000fea0003800000 */
.L_x_110:
        /* <DEDUP_REMOVED lines=9> */
.L_x_113:
[----:B------:R-:W-:Y:S05]  /*4070*/  BSYNC B1 ;  /* 0x0000000000017941 */ /* 0x000fea0003800000 */
.L_x_112:
        /* <DEDUP_REMOVED lines=9> */
.L_x_115:
[----:B------:R-:W-:Y:S05]  /*4110*/  BSYNC B1 ;  /* 0x0000000000017941 */ /* 0x000fea0003800000 */
.L_x_114:
[----:B0----5:R-:W-:Y:S01]  /*4120*/  FMUL R91, R174, R155 ;  /* 0x0000009bae5b7220 */ /* 0x021fe20000400000 */
[----:B------:R-:W-:Y:S01]  /*4130*/  ISETP.GT.AND P3, PT, R0, 0x59, P0 ;  /* 0x000000590000780c */ /* 0x000fe20000764270 */
[----:B------:R-:W-:Y:S02]  /*4140*/  BSSY B1, `(.L_x_116) ;  /* 0x0000005000017945 */ /* 0x000fe40003800000 */
[----:B------:R-:W-:-:S05]  /*4150*/  FFMA R91, R132, R154, R91 ;  /* 0x0000009a845b7223 */ /* 0x000fca000000005b */
[----:B------:R0:W-:Y:S05]  /*4160*/  @P2 STG.E desc[UR36][R12.64+0x160], R91 ;  /* 0x0001605b0c002986 */ /* 0x0001ea000c101924 */
[----:B------:R-:W-:Y:S05]  /*4170*/  @!P3 BRA `(.L_x_117) ;  /* 0x000000000004b947 */ /* 0x000fea0003800000 */
[----:B------:R0:W5:Y:S02]  /*4180*/  LDG.E.LTC128B R174, desc[UR36][R162.64+0x164] ;  /* 0x00016424a2ae7981 */ /* 0x000164000c1e1920 */
.L_x_117:
[----:B------:R-:W-:Y:S05]  /*4190*/  BSYNC B1 ;  /* 0x0000000000017941 */ /* 0x000fea0003800000 */
.L_x_116:
[----:B-----5:R-:W-:Y:S01]  /*41a0*/  FMUL R90, R174, R155 ;  /* 0x0000009bae5a7220 */ /* 0x020fe20000400000 */
[----:B------:R-:W-:Y:S01]  /*41b0*/  ISETP.GT.AND P2, PT, R0, 0x58, P1 ;  /* 0x000000580000780c */ /* 0x000fe20000f44270 */
[----:B------:R-:W-:Y:S02]  /*41c0*/  BSSY B1, `(.L_x_118) ;  /* 0x0000005000017945 */ /* 0x000fe40003800000 */
[----:B------:R-:W-:-:S05]  /*41d0*/  FFMA R133, R133, R154, R90 ;  /* 0x0000009a85857223 */ /* 0x000fca000000005a */
[----:B------:R0:W-:Y:S05]  /*41e0*/  @P3 STG.E desc[UR36][R12.64+0x164], R133 ;  /* 0x000164850c003986 */ /* 0x0001ea000c101924 */
[----:B------:R-:W-:Y:S05]  /*41f0*/  @!P2 BRA `(.L_x_119) ;  /* 0x000000000004a947 */ /* 0x000fea0003800000 */
[----:B------:R0:W5:Y:S02]  /*4200*/  LDG.E.LTC128B R174, desc[UR36][R88.64+0x160] ;  /* 0x0001602458ae7981 */ /* 0x000164000c1e1920 */
.L_x_119:
[----:B------:R-:W-:Y:S05]  /*4210*/  BSYNC B1 ;  /* 0x0000000000017941 */ /* 0x000fea0003800000 */
.L_x_118:
        /* <DEDUP_REMOVED lines=9> */
.L_x_121:
[----:B------:R-:W-:Y:S05]  /*42b0*/  BSYNC B1 ;  /* 0x0000000000017941 */ /* 0x000fea0003800000 */
.L_x_120:
        /* <DEDUP_REMOVED lines=9> */
.L_x_123:
[----:B------:R-:W-:Y:S05]  /*4350*/  BSYNC B1 ;  /* 0x0000000000017941 */ /* 0x000fea0003800000 */
.L_x_122:
[----:B0----5:R-:W-:Y:S01]  /*4360*/  FMUL R91, R174, R155 ;  /* 0x0000009bae5b7220 */ /* 0x021fe20000400000 */
[----:B------:R-:W-:Y:S01]  /*4370*/  ISETP.GT.AND P3, PT, R0, 0x61, P0 ;  /* 0x000000610000780c */ /* 0x000fe20000764270 */
[----:B------:R-:W-:Y:S02]  /*4380*/  BSSY B1, `(.L_x_124) ;  /* 0x0000005000017945 */ /* 0x000fe40003800000 */
[----:B------:R-:W-:-:S05]  /*4390*/  FFMA R91, R136, R154, R91 ;  /* 0x0000009a885b7223 */ /* 0x000fca000000005b */
[----:B------:R0:W-:Y:S05]  /*43a0*/  @P2 STG.E desc[UR36][R12.64+0x180], R91 ;  /* 0x0001805b0c002986 */ /* 0x0001ea000c101924 */
[----:B------:R-:W-:Y:S05]  /*43b0*/  @!P3 BRA `(.L_x_125) ;  /* 0x000000000004b947 */ /* 0x000fea0003800000 */
[----:B------:R0:W5:Y:S02]  /*43c0*/  LDG.E.LTC128B R174, desc[UR36][R162.64+0x184] ;  /* 0x00018424a2ae7981 */ /* 0x000164000c1e1920 */
.L_x_125:
[----:B------:R-:W-:Y:S05]  /*43d0*/  BSYNC B1 ;  /* 0x0000000000017941 */ /* 0x000fea0003800000 */
.L_x_124:
[----:B-----5:R-:W-:Y:S01]  /*43e0*/  FMUL R90, R174, R155 ;  /* 0x0000009bae5a7220 */ /* 0x020fe20000400000 */
[----:B------:R-:W-:Y:S01]  /*43f0*/  ISETP.GT.AND P2, PT, R0, 0x60, P1 ;  /* 0x000000600000780c */ /* 0x000fe20000f44270 */
[----:B------:R-:W-:Y:S02]  /*4400*/  BSSY B1, `(.L_x_126) ;  /* 0x0000005000017945 */ /* 0x000fe40003800000 */
[----:B------:R-:W-:-:S05]  /*4410*/  FFMA R137, R137, R154, R90 ;  /* 0x0000009a89897223 */ /* 0x000fca000000005a */
[----:B------:R0:W-:Y:S05]  /*4420*/  @P3 STG.E desc[UR36][R12.64+0x184], R137 ;  /* 0x000184890c003986 */ /* 0x0001ea000c101924 */
[----:B------:R-:W-:Y:S05]  /*4430*/  @!P2 BRA `(.L_x_127) ;  /* 0x000000000004a947 */ /* 0x000fea0003800000 */
[----:B------:R0:W5:Y:S02]  /*4440*/  LDG.E.LTC128B R174, desc[UR36][R88.64+0x180] ;  /* 0x0001802458ae7981 */ /* 0x000164000c1e1920 */
.L_x_127:
[----:B------:R-:W-:Y:S05]  /*4450*/  BSYNC B1 ;  /* 0x0000000000017941 */ /* 0x000fea0003800000 */
.L_x_126:
        /* <DEDUP_REMOVED lines=9> */
.L_x_129:
[----:B------:R-:W-:Y:S05]  /*44f0*/  BSYNC B1 ;  /* 0x0000000000017941 */ /* 0x000fea0003800000 */
.L_x_128:
        /* <DEDUP_REMOVED lines=9> */
.L_x_131:
[----:B------:R-:W-:Y:S05]  /*4590*/  BSYNC B1 ;  /* 0x0000000000017941 */ /* 0x000fea0003800000 */
.L_x_130:
[----:B0----5:R-:W-:Y:S01]  /*45a0*/  FMUL R91, R174, R155 ;  /* 0x0000009bae5b7220 */ /* 0x021fe20000400000 */
[----:B------:R-:W-:Y:S01]  /*45b0*/  ISETP.GT.AND P3, PT, R0, 0x69, P0 ;  /* 0x000000690000780c */ /* 0x000fe20000764270 */
[----:B------:R-:W-:Y:S02]  /*45c0*/  BSSY B1, `(.L_x_132) ;  /* 0x0000005000017945 */ /* 0x000fe40003800000 */
[----:B------:R-:W-:-:S05]  /*45d0*/  FFMA R91, R140, R154, R91 ;  /* 0x0000009a8c5b7223 */ /* 0x000fca000000005b */
[----:B------:R0:W-:Y:S05]  /*45e0*/  @P2 STG.E desc[UR36][R12.64+0x1a0], R91 ;  /* 0x0001a05b0c002986 */ /* 0x0001ea000c101924 */
[----:B------:R-:W-:Y:S05]  /*45f0*/  @!P3 BRA `(.L_x_133) ;  /* 0x000000000004b947 */ /* 0x000fea0003800000 */
[----:B------:R0:W5:Y:S02]  /*4600*/  LDG.E.LTC128B R174, desc[UR36][R162.64+0x1a4] ;  /* 0x0001a424a2ae7981 */ /* 0x000164000c1e1920 */
.L_x_133:
[----:B------:R-:W-:Y:S05]  /*4610*/  BSYNC B1 ;  /* 0x0000000000017941 */ /* 0x000fea0003800000 */
.L_x_132:
[----:B-----5:R-:W-:Y:S01]  /*4620*/  FMUL R90, R174, R155 ;  /* 0x0000009bae5a7220 */ /* 0x020fe20000400000 */
[----:B------:R-:W-:Y:S01]  /*4630*/  ISETP.GT.AND P2, PT, R0, 0x68, P1 ;  /* 0x000000680000780c */ /* 0x000fe20000f44270 */
[----:B------:R-:W-:Y:S02]  /*4640*/  BSSY B1, `(.L_x_134) ;  /* 0x0000005000017945 */ /* 0x000fe40003800000 */
[----:B------:R-:W-:-:S05]  /*4650*/  FFMA R141, R141, R154, R90 ;  /* 0x0000009a8d8d7223 */ /* 0x000fca000000005a */
[----:B------:R0:W-:Y:S05]  /*4660*/  @P3 STG.E desc[UR36][R12.64+0x1a4], R141 ;  /* 0x0001a48d0c003986 */ /* 0x0001ea000c101924 */
[----:B------:R-:W-:Y:S05]  /*4670*/  @!P2 BRA `(.L_x_135) ;  /* 0x000000000004a947 */ /* 0x000fea0003800000 */
[----:B------:R0:W5:Y:S02]  /*4680*/  LDG.E.LTC128B R174, desc[UR36][R88.64+0x1a0] ;  /* 0x0001a02458ae7981 */ /* 0x000164000c1e1920 */
.L_x_135:
[----:B------:R-:W-:Y:S05]  /*4690*/  BSYNC B1 ;  /* 0x0000000000017941 */ /* 0x000fea0003800000 */
.L_x_134:
        /* <DEDUP_REMOVED lines=9> */
.L_x_137:
[----:B------:R-:W-:Y:S05]  /*4730*/  BSYNC B1 ;  /* 0x0000000000017941 */ /* 0x000fea0003800000 */
.L_x_136:
        /* <DEDUP_REMOVED lines=9> */
.L_x_139:
[----:B------:R-:W-:Y:S05]  /*47d0*/  BSYNC B1 ;  /* 0x0000000000017941 */ /* 0x000fea0003800000 */
.L_x_138:
[----:B0----5:R-:W-:Y:S01]  /*47e0*/  FMUL R91, R174, R155 ;  /* 0x0000009bae5b7220 */ /* 0x021fe20000400000 */
[----:B------:R-:W-:Y:S01]  /*47f0*/  ISETP.GT.AND P3, PT, R0, 0x71, P0 ;  /* 0x000000710000780c */ /* 0x000fe20000764270 */
[----:B------:R-:W-:Y:S02]  /*4800*/  BSSY B1, `(.L_x_140) ;  /* 0x0000005000017945 */ /* 0x000fe40003800000 */
[----:B------:R-:W-:-:S05]  /*4810*/  FFMA R91, R144, R154, R91 ;  /* 0x0000009a905b7223 */ /* 0x000fca000000005b */
[----:B------:R0:W-:Y:S05]  /*4820*/  @P2 STG.E desc[UR36][R12.64+0x1c0], R91 ;  /* 0x0001c05b0c002986 */ /* 0x0001ea000c101924 */
[----:B------:R-:W-:Y:S05]  /*4830*/  @!P3 BRA `(.L_x_141) ;  /* 0x000000000004b947 */ /* 0x000fea0003800000 */
[----:B------:R0:W5:Y:S02]  /*4840*/  LDG.E.LTC128B R174, desc[UR36][R162.64+0x1c4] ;  /* 0x0001c424a2ae7981 */ /* 0x000164000c1e1920 */
.L_x_141:
[----:B------:R-:W-:Y:S05]  /*4850*/  BSYNC B1 ;  /* 0x0000000000017941 */ /* 0x000fea0003800000 */
.L_x_140:
[----:B-----5:R-:W-:Y:S01]  /*4860*/  FMUL R90, R174, R155 ;  /* 0x0000009bae5a7220 */ /* 0x020fe20000400000 */
[----:B------:R-:W-:Y:S01]  /*4870*/  ISETP.GT.AND P2, PT, R0, 0x70, P1 ;  /* 0x000000700000780c */ /* 0x000fe20000f44270 */
[----:B------:R-:W-:Y:S02]  /*4880*/  BSSY B1, `(.L_x_142) ;  /* 0x0000005000017945 */ /* 0x000fe40003800000 */
[----:B------:R-:W-:-:S05]  /*4890*/  FFMA R145, R145, R154, R90 ;  /* 0x0000009a91917223 */ /* 0x000fca000000005a */
[----:B------:R0:W-:Y:S05]  /*48a0*/  @P3 STG.E desc[UR36][R12.64+0x1c4], R145 ;  /* 0x0001c4910c003986 */ /* 0x0001ea000c101924 */
[----:B------:R-:W-:Y:S05]  /*48b0*/  @!P2 BRA `(.L_x_143) ;  /* 0x000000000004a947 */ /* 0x000fea0003800000 */
[----:B------:R0:W5:Y:S02]  /*48c0*/  LDG.E.LTC128B R174, desc[UR36][R88.64+0x1c0] ;  /* 0x0001c02458ae7981 */ /* 0x000164000c1e1920 */
.L_x_143:
[----:B------:R-:W-:Y:S05]  /*48d0*/  BSYNC B1 ;  /* 0x0000000000017941 */ /* 0x000fea0003800000 */
.L_x_142:
        /* <DEDUP_REMOVED lines=9> */
.L_x_145:
[----:B------:R-:W-:Y:S05]  /*4970*/  BSYNC B1 ;  /* 0x0000000000017941 */ /* 0x000fea0003800000 */
.L_x_144:
        /* <DEDUP_REMOVED lines=9> */
.L_x_147:
[----:B------:R-:W-:Y:S05]  /*4a10*/  BSYNC B1 ;  /* 0x0000000000017941 */ /* 0x000fea0003800000 */
.L_x_146:
[----:B0----5:R-:W-:Y:S01]  /*4a20*/  FMUL R91, R174, R155 ;  /* 0x0000009bae5b7220 */ /* 0x021fe20000400000 */
[----:B------:R-:W-:Y:S01]  /*4a30*/  ISETP.GT.AND P0, PT, R0, 0x79, P0 ;  /* 0x000000790000780c */ /* 0x000fe20000704270 */
[----:B------:R-:W-:Y:S01]  /*4a40*/  BSSY B1, `(.L_x_148) ;  /* 0x0000006000017945 */ /* 0x000fe20003800000 */
[----:B------:R-:W-:Y:S01]  /*4a50*/  IADD3 R153, P2, R153, 0x80, RZ ;  /* 0x0000008099997810 */ /* 0x000fe20007f5e0ff */
[----:B------:R-:W-:-:S05]  /*4a60*/  FFMA R91, R148, R154, R91 ;  /* 0x0000009a945b7223 */ /* 0x000fca000000005b */
[----:B------:R0:W-:Y:S05]  /*4a70*/  @P4 STG.E desc[UR36][R12.64+0x1e0], R91 ;  /* 0x0001e05b0c004986 */ /* 0x0001ea000c101924 */
[----:B------:R-:W-:Y:S05]  /*4a80*/  @!P0 BRA `(.L_x_149) ;  /* 0x0000000000048947 */ /* 0x000fea0003800000 */
[----:B------:R0:W5:Y:S02]  /*4a90*/  LDG.E.LTC128B R174, desc[UR36][R162.64+0x1e4] ;  /* 0x0001e424a2ae7981 */ /* 0x000164000c1e1920 */
.L_x_149:
[----:B------:R-:W-:Y:S05]  /*4aa0*/  BSYNC B1 ;  /* 0x0000000000017941 */ /* 0x000fea0003800000 */
.L_x_148:
[----:B------:R-:W-:Y:S01]  /*4ab0*/  IADD3.X R9, RZ, R9, RZ, P2, !PT ;  /* 0x00000009ff097210 */ /* 0x000fe200017fe4ff */
[----:B-----5:R-:W-:Y:S01]  /*4ac0*/  FMUL R8, R174, R155 ;  /* 0x0000009bae087220 */ /* 0x020fe20000400000 */
[----:B------:R-:W-:Y:S01]  /*4ad0*/  ISETP.GT.AND P2, PT, R0, 0x78, P1 ;  /* 0x000000780000780c */ /* 0x000fe20000f44270 */
[----:B------:R-:W-:Y:S02]  /*4ae0*/  BSSY B1, `(.L_x_150) ;  /* 0x0000008000017945 */ /* 0x000fe40003800000 */
[----:B------:R-:W-:Y:S01]  /*4af0*/  FFMA R149, R149, R154, R8 ;  /* 0x0000009a95957223 */ /* 0x000fe20000000008 */
[----:B------:R-:W-:Y:S02]  /*4b00*/  IMAD R90, R9, R156, RZ ;  /* 0x0000009c095a7224 */ /* 0x000fe400078e02ff */
[----:B------:R-:W-:Y:S02]  /*4b10*/  @P0 IMAD.MOV.U32 R8, RZ, RZ, R12 ;  /* 0x000000ffff080224 */ /* 0x000fe400078e000c */
[----:B------:R-:W-:-:S05]  /*4b20*/  @P0 IMAD.MOV.U32 R9, RZ, RZ, R13 ;  /* 0x000000ffff090224 */ /* 0x000fca00078e000d */
[----:B------:R0:W-:Y:S01]  /*4b30*/  @P0 STG.E desc[UR36][R8.64+0x1e4], R149 ;  /* 0x0001e49508000986 */ /* 0x0001e2000c101924 */
[----:B------:R-:W-:Y:S05]  /*4b40*/  @!P2 BRA `(.L_x_151) ;  /* 0x000000000004a947 */ /* 0x000fea0003800000 */
[----:B------:R0:W5:Y:S02]  /*4b50*/  LDG.E.LTC128B R174, desc[UR36][R88.64+0x1e0] ;  /* 0x0001e02458ae7981 */ /* 0x000164000c1e1920 */
.L_x_151:
[----:B------:R-:W-:Y:S05]  /*4b60*/  BSYNC B1 ;  /* 0x0000000000017941 */ /* 0x000fea0003800000 */
.L_x_150:
[----:B0----5:R-:W-:Y:S01]  /*4b70*/  FMUL R9, R174, R155 ;  /* 0x0000009bae097220 */ /* 0x021fe20000400000 */
[----:B------:R-:W-:Y:S01]  /*4b80*/  @P2 MOV R8, R168 ;  /* 0x000000a800082202 */ /* 0x000fe20000000f00 */
[----:B------:R-:W-:Y:S01]  /*4b90*/  IMAD R93, R153, R157, R90 ;  /* 0x0000009d995d7224 */ /* 0x000fe200078e025a */
[----:B------:R-:W-:Y:S01]  /*4ba0*/  ISETP.GT.AND P1, PT, R0, 0x79, P1 ;  /* 0x000000790000780c */ /* 0x000fe20000f24270 */
[----:B------:R-:W-:Y:S01]  /*4bb0*/  FFMA R95, R150, R154, R9 ;  /* 0x0000009a965f7223 */ /* 0x000fe20000000009 */
[----:B------:R-:W-:Y:S01]  /*4bc0*/  @P2 IMAD.MOV.U32 R9, RZ, RZ, R169 ;  /* 0x000000ffff092224 */ /* 0x000fe200078e00a9 */
[----:B------:R-:W-:Y:S01]  /*4bd0*/  ISETP.GT.AND P0, PT, R3, 0x80, PT ;  /* 0x000000800300780c */ /* 0x000fe20003f04270 */
[----:B------:R-:W-:Y:S01]  /*4be0*/  IMAD.WIDE.U32 R90, R153, R156, R20 ;  /* 0x0000009c995a7225 */ /* 0x000fe200078e0014 */
[----:B------:R-:W-:Y:S02]  /*4bf0*/  BSSY B1, `(.L_x_152) ;  /* 0x0000006000017945 */ /* 0x000fe40003800000 */
[----:B------:R0:W-:Y:S01]  /*4c00*/  @P2 STG.E desc[UR36][R8.64+0x1e0], R95 ;  /* 0x0001e05f08002986 */ /* 0x0001e2000c101924 */
[----:B------:R-:W-:Y:S01]  /*4c10*/  ISETP.GT.AND P5, PT, R0, RZ, P0 ;  /* 0x000000ff0000720c */ /* 0x000fe200007a4270 */
[----:B------:R-:W-:-:S04]  /*4c20*/  IMAD.IADD R92, R91, 0x1, R93 ;  /* 0x000000015b5c7824 */ /* 0x000fc800078e025d */
[----:B------:R-:W-:Y:S08]  /*4c30*/  @!P1 BRA `(.L_x_153) ;  /* 0x0000000000049947 */ /* 0x000ff00003800000 */
[----:B------:R0:W5:Y:S02]  /*4c40*/  LDG.E.LTC128B R174, desc[UR36][R88.64+0x1e4] ;  /* 0x0001e42458ae7981 */ /* 0x000164000c1e1920 */
.L_x_153:
[----:B------:R-:W-:Y:S05]  /*4c50*/  BSYNC B1 ;  /* 0x0000000000017941 */ /* 0x000fea0003800000 */
.L_x_152:
[----:B0--3-5:R-:W-:Y:S01]  /*4c60*/  FMUL R88, R174, R155 ;  /* 0x0000009bae587220 */ /* 0x029fe20000400000 */
[----:B------:R-:W-:-:S03]  /*4c70*/  LEA R8, P2, R90, R10, 0x2 ;  /* 0x0000000a5a087211 */ /* 0x000fc600078410ff */
[----:B------:R-:W-:Y:S01]  /*4c80*/  FFMA R151, R151, R154, R88 ;  /* 0x0000009a97977223 */ /* 0x000fe20000000058 */
[----:B------:R-:W-:-:S04]  /*4c90*/  LEA.HI.X R9, R90, R11, R92, 0x2, P2 ;  /* 0x0000000b5a097211 */ /* 0x000fc800010f145c */
[----:B------:R0:W-:Y:S04]  /*4ca0*/  @P1 STG.E desc[UR36][R168.64+0x1e4], R151 ;  /* 0x0001e497a8001986 */ /* 0x0001e8000c101924 */
[----:B------:R3:W2:Y:S01]  /*4cb0*/  @P5 LDG.E.LTC128B R174, desc[UR36][R8.64] ;  /* 0x0000002408ae5981 */ /* 0x0006a2000c1e1920 */
[-C--:B------:R-:W-:Y:S01]  /*4cc0*/  IMAD.WIDE.U32 R88, R153, R156.reuse, R6 ;  /* 0x0000009c99587225 */ /* 0x080fe200078e0006 */
[----:B------:R-:W-:Y:S01]  /*4cd0*/  SHF.L.U64.HI R97, R4, 0x9, R5 ;  /* 0x0000000904617819 */ /* 0x000fe20000010205 */
[----:B------:R-:W-:Y:S01]  /*4ce0*/  BSSY B1, `(.L_x_154) ;  /* 0x0000013000017945 */ /* 0x000fe20003800000 */
[----:B------:R-:W-:Y:S01]  /*4cf0*/  ISETP.GT.AND P4, PT, R0, 0x1, P0 ;  /* 0x000000010000780c */ /* 0x000fe20000784270 */
[----:B------:R-:W-:Y:S01]  /*4d00*/  IMAD.SHL.U32 R95, R4, 0x200, RZ ;  /* 0x00000200045f7824 */ /* 0x000fe200078e00ff */
[----:B------:R-:W-:Y:S01]  /*4d10*/  IADD3 R89, R93, R89, RZ ;  /* 0x000000595d597210 */ /* 0x000fe20007ffe0ff */
[----:B------:R-:W-:-:S04]  /*4d20*/  IMAD.WIDE.U32 R156, R153, R156, R160 ;  /* 0x0000009c999c7225 */ /* 0x000fc800078e00a0 */
[----:B------:R-:W-:Y:S01]  /*4d30*/  IMAD.WIDE.U32 R90, R23, R14, R88 ;  /* 0x0000000e175a7225 */ /* 0x000fe200078e0058 */
[----:B------:R-:W-:Y:S02]  /*4d40*/  IADD3 R88, P2, R95, R12, RZ ;  /* 0x0000000c5f587210 */ /* 0x000fe40007f5e0ff */
[----:B------:R-:W-:Y:S01]  /*4d50*/  IADD3 R158, P3, R158, R156, RZ ;  /* 0x0000009c9e9e7210 */ /* 0x000fe20007f7e0ff */
[----:B---3--:R-:W-:Y:S01]  /*4d60*/  IMAD.IADD R8, R15, 0x1, R91 ;  /* 0x000000010f087824 */ /* 0x008fe200078e025b */
[----:B------:R-:W-:Y:S01]  /*4d70*/  IADD3.X R89, R97, R13, RZ, P2, !PT ;  /* 0x0000000d61597210 */ /* 0x000fe200017fe4ff */
[----:B------:R-:W-:Y:S01]  /*4d80*/  IMAD.IADD R157, R93, 0x1, R157 ;  /* 0x000000015d9d7824 */ /* 0x000fe200078e029d */
[----:B------:R-:W-:Y:S02]  /*4d90*/  LEA R4, P1, R90, R10, 0x2 ;  /* 0x0000000a5a047211 */ /* 0x000fe400078210ff */
[----:B------:R-:W-:Y:S01]  /*4da0*/  IADD3 R92, P2, R6, R156, RZ ;  /* 0x0000009c065c7210 */ /* 0x000fe20007f5e0ff */
[----:B--2---:R-:W-:-:S04]  /*4db0*/  FMUL R5, R174, R155 ;  /* 0x0000009bae057220 */ /* 0x004fc80000400000 */
[----:B------:R-:W-:Y:S01]  /*4dc0*/  FFMA R9, R24, R154, R5 ;  /* 0x0000009a18097223 */ /* 0x000fe20000000005 */
[----:B------:R-:W-:-:S04]  /*4dd0*/  LEA.HI.X R5, R90, R11, R8, 0x2, P1 ;  /* 0x0000000b5a057211 */ /* 0x000fc800008f1408 */
[----:B------:R0:W-:Y:S01]  /*4de0*/  @P5 STG.E desc[UR36][R88.64], R9 ;  /* 0x0000000958005986 */ /* 0x0001e2000c101924 */
[----:B------:R-:W-:Y:S05]  /*4df0*/  @!P4 BRA `(.L_x_155) ;  /* 0x000000000004c947 */ /* 0x000fea0003800000 */
[----:B------:R2:W5:Y:S02]  /*4e00*/  LDG.E.LTC128B R174, desc[UR36][R4.64+0x4] ;  /* 0x0000042404ae7981 */ /* 0x000564000c1e1920 */
.L_x_155:
[----:B------:R-:W-:Y:S05]  /*4e10*/  BSYNC B1 ;  /* 0x0000000000017941 */ /* 0x000fea0003800000 */
.L_x_154:
[----:B-----5:R-:W-:Y:S01]  /*4e20*/  FMUL R6, R174, R155 ;  /* 0x0000009bae067220 */ /* 0x020fe20000400000 */
[----:B------:R-:W-:Y:S01]  /*4e30*/  @P4 IMAD.MOV.U32 R24, RZ, RZ, R88 ;  /* 0x000000ffff184224 */ /* 0x000fe200078e0058 */
[----:B------:R-:W-:Y:S01]  /*4e40*/  ISETP.GT.AND P1, PT, R3, 0x88, PT ;  /* 0x000000880300780c */ /* 0x000fe20003f24270 */
[----:B------:R-:W-:Y:S02]  /*4e50*/  IMAD.X R3, R157, 0x1, R21, P3 ;  /* 0x000000019d037824 */ /* 0x000fe400018e0615 */
[----:B0-----:R-:W-:Y:S01]  /*4e60*/  FFMA R9, R25, R154, R6 ;  /* 0x0000009a19097223 */ /* 0x001fe20000000006 */
[----:B------:R-:W-:Y:S01]  /*4e70*/  @P4 IMAD.MOV.U32 R25, RZ, RZ, R89 ;  /* 0x000000ffff194224 */ /* 0x000fe200078e0059 */
[----:B------:R-:W-:Y:S01]  /*4e80*/  IADD3.X R93, R7, R157, RZ, P2, !PT ;  /* 0x0000009d075d7210 */ /* 0x000fe200017fe4ff */
[----:B------:R-:W-:Y:S01]  /*4e90*/  BSSY B1, `(.L_x_156) ;  /* 0x000000a000017945 */ /* 0x000fe20003800000 */
[----:B------:R-:W-:Y:S02]  /*4ea0*/  ISETP.GT.AND P2, PT, R0, RZ, P1 ;  /* 0x000000ff0000720c */ /* 0x000fe40000f44270 */
[----:B------:R0:W-:Y:S01]  /*4eb0*/  @P4 STG.E desc[UR36][R24.64+0x4], R9 ;  /* 0x0000040918004986 */ /* 0x0001e2000c101924 */
[----:B------:R-:W-:Y:S01]  /*4ec0*/  IMAD.WIDE.U32 R20, R23, R14, R92 ;  /* 0x0000000e17147225 */ /* 0x000fe200078e005c */
[----:B------:R-:W-:-:S02]  /*4ed0*/  LEA R6, P5, R158, R10, 0x2 ;  /* 0x0000000a9e067211 */ /* 0x000fc400078a10ff */
[----:B------:R-:W-:Y:S02]  /*4ee0*/  IADD3 R8, P3, R88, R165, RZ ;  /* 0x000000a558087210 */ /* 0x000fe40007f7e0ff */
[----:B------:R-:W-:Y:S02]  /*4ef0*/  LEA.HI.X R7, R158, R11, R3, 0x2, P5 ;  /* 0x0000000b9e077211 */ /* 0x000fe400028f1403 */
[----:B------:R-:W-:-:S03]  /*4f00*/  IADD3 R15, R15, R21, RZ ;  /* 0x000000150f0f7210 */ /* 0x000fc60007ffe0ff */
[----:B------:R-:W-:Y:S06]  /*4f10*/  @!P2 BRA `(.L_x_157) ;  /* 0x000000000004a947 */ /* 0x000fec0003800000 */
[----:B------:R3:W5:Y:S02]  /*4f20*/  LDG.E.LTC128B R174, desc[UR36][R6.64] ;  /* 0x0000002406ae7981 */ /* 0x000764000c1e1920 */
.L_x_157:
[----:B------:R-:W-:Y:S05]  /*4f30*/  BSYNC B1 ;  /* 0x0000000000017941 */ /* 0x000fea0003800000 */
.L_x_156:
[----:B-----5:R-:W-:Y:S01]  /*4f40*/  FMUL R3, R174, R155 ;  /* 0x0000009bae037220 */ /* 0x020fe20000400000 */
[----:B0-----:R-:W-:Y:S01]  /*4f50*/  IMAD.X R9, R89, 0x1, R167, P3 ;  /* 0x0000000159097824 */ /* 0x001fe200018e06a7 */
[----:B------:R-:W-:Y:S01]  /*4f60*/  ISETP.GT.AND P4, PT, R0, 0x1, P1 ;  /* 0x000000010000780c */ /* 0x000fe20000f84270 */
[----:B------:R-:W-:Y:S01]  /*4f70*/  BSSY B1, `(.L_x_158) ;  /* 0x0000007000017945 */ /* 0x000fe20003800000 */
[----:B------:R-:W-:Y:S01]  /*4f80*/  FFMA R3, R26, R154, R3 ;  /* 0x0000009a1a037223 */ /* 0x000fe20000000003 */
[----:B------:R-:W-:-:S04]  /*4f90*/  LEA R10, P5, R20, R10, 0x2 ;  /* 0x0000000a140a7211 */ /* 0x000fc800078a10ff */
[----:B------:R0:W-:Y:S01]  /*4fa0*/  @P2 STG.E desc[UR36][R8.64], R3 ;  /* 0x0000000308002986 */ /* 0x0001e2000c101924 */
[----:B------:R-:W-:-:S05]  /*4fb0*/  LEA.HI.X R11, R20, R11, R15, 0x2, P5 ;  /* 0x0000000b140b7211 */ /* 0x000fca00028f140f */
[----:B------:R-:W-:Y:S05]  /*4fc0*/  @!P4 BRA `(.L_x_159) ;  /* 0x000000000004c947 */ /* 0x000fea0003800000 */
[----:B------:R0:W5:Y:S02]  /*4fd0*/  LDG.E.LTC128B R174, desc[UR36][R10.64+0x4] ;  /* 0x000004240aae7981 */ /* 0x000164000c1e1920 */
.L_x_159:
[----:B------:R-:W-:Y:S05]  /*4fe0*/  BSYNC B1 ;  /* 0x0000000000017941 */ /* 0x000fea0003800000 */
.L_x_158:
[----:B---3-5:R-:W-:Y:S01]  /*4ff0*/  FMUL R6, R174, R155 ;  /* 0x0000009bae067220 */ /* 0x028fe20000400000 */
[----:B------:R-:W-:Y:S01]  /*5000*/  ISETP.GT.AND P2, PT, R0, 0x8, P0 ;  /* 0x000000080000780c */ /* 0x000fe20000744270 */
[----:B------:R-:W-:Y:S02]  /*5010*/  BSSY B1, `(.L_x_160) ;  /* 0x0000005000017945 */ /* 0x000fe40003800000 */
[----:B------:R-:W-:-:S05]  /*5020*/  FFMA R27, R27, R154, R6 ;  /* 0x0000009a1b1b7223 */ /* 0x000fca0000000006 */
[----:B------:R3:W-:Y:S05]  /*5030*/  @P4 STG.E desc[UR36][R8.64+0x4], R27 ;  /* 0x0000041b08004986 */ /* 0x0007ea000c101924 */
[----:B------:R-:W-:Y:S05]  /*5040*/  @!P2 BRA `(.L_x_161) ;  /* 0x000000000004a947 */ /* 0x000fea0003800000 */
[----:B------:R0:W5:Y:S02]  /*5050*/  LDG.E.LTC128B R174, desc[UR36][R4.64+0x20] ;  /* 0x0000202404ae7981 */ /* 0x000164000c1e1920 */
.L_x_161:
[----:B------:R-:W-:Y:S05]  /*5060*/  BSYNC B1 ;  /* 0x0000000000017941 */ /* 0x000fea0003800000 */
.L_x_160:
[----:B0----5:R-:W-:Y:S01]  /*5070*/  FMUL R3, R174, R155 ;  /* 0x0000009bae037220 */ /* 0x021fe20000400000 */
[----:B------:R-:W-:Y:S01]  /*5080*/  IMAD.MOV.U32 R6, RZ, RZ, R88 ;  /* 0x000000ffff067224 */ /* 0x000fe200078e0058 */
[----:B------:R-:W-:Y:S01]  /*5090*/  MOV R7, R89 ;  /* 0x0000005900077202 */ /* 0x000fe20000000f00 */
[----:B------:R-:W-:Y:S01]  /*50a0*/  BSSY B1, `(.L_x_162) ;  /* 0x0000006000017945 */ /* 0x000fe20003800000 */
[----:B------:R-:W-:Y:S01]  /*50b0*/  FFMA R3, R28, R154, R3 ;  /* 0x0000009a1c037223 */ /* 0x000fe20000000003 */
[----:B------:R-:W-:-:S04]  /*50c0*/  ISETP.GT.AND P3, PT, R0, 0x9, P0 ;  /* 0x000000090000780c */ /* 0x000fc80000764270 */
[----:B------:R0:W-:Y:S09]  /*50d0*/  @P2 STG.E desc[UR36][R6.64+0x20], R3 ;  /* 0x0000200306002986 */ /* 0x0001f2000c101924 */
[----:B------:R-:W-:Y:S05]  /*50e0*/  @!P3 BRA `(.L_x_163) ;  /* 0x000000000004b947 */ /* 0x000fea0003800000 */
[----:B------:R0:W5:Y:S02]  /*50f0*/  LDG.E.LTC128B R174, desc[UR36][R4.64+0x24] ;  /* 0x0000242404ae7981 */ /* 0x000164000c1e1920 */
.L_x_163:
[----:B------:R-:W-:Y:S05]  /*5100*/  BSYNC B1 ;  /* 0x0000000000017941 */ /* 0x000fea0003800000 */
.L_x_162:
[----:B---3-5:R-:W-:Y:S01]  /*5110*/  FMUL R8, R174, R155 ;  /* 0x0000009bae087220 */ /* 0x028fe20000400000 */
[----:B------:R-:W-:Y:S01]  /*5120*/  ISETP.GT.AND P5, PT, R0, 0x8, P1 ;  /* 0x000000080000780c */ /* 0x000fe20000fa4270 */
[----:B------:R-:W-:Y:S01]  /*5130*/  BSSY B1, `(.L_x_164) ;  /* 0x0000006000017945 */ /* 0x000fe20003800000 */
[----:B------:R-:W-:Y:S01]  /*5140*/  IADD3 R14, P2, R165, R88, RZ ;  /* 0x00000058a50e7210 */ /* 0x000fe20007f5e0ff */
[----:B------:R-:W-:-:S05]  /*5150*/  FFMA R29, R29, R154, R8 ;  /* 0x0000009a1d1d7223 */ /* 0x000fca0000000008 */
[----:B------:R3:W-:Y:S05]  /*5160*/  @P3 STG.E desc[UR36][R6.64+0x24], R29 ;  /* 0x0000241d06003986 */ /* 0x0007ea000c101924 */
[----:B------:R-:W-:Y:S05]  /*5170*/  @!P5 BRA `(.L_x_165) ;  /* 0x000000000004d947 */ /* 0x000fea0003800000 */
[----:B------:R0:W5:Y:S02]  /*5180*/  LDG.E.LTC128B R174, desc[UR36][R10.64+0x20] ;  /* 0x000020240aae7981 */ /* 0x000164000c1e1920 */
.L_x_165:
[----:B------:R-:W-:Y:S05]  /*5190*/  BSYNC B1 ;  /* 0x0000000000017941 */ /* 0x000fea0003800000 */
.L_x_164:
[----:B0----5:R-:W-:Y:S01]  /*51a0*/  FMUL R3, R174, R155 ;  /* 0x0000009bae037220 */ /* 0x021fe20000400000 */
[----:B------:R-:W-:Y:S01]  /*51b0*/  IMAD.X R15, R167, 0x1, R89, P2 ;  /* 0x00000001a70f7824 */ /* 0x000fe200010e0659 */
[----:B------:R-:W-:Y:S01]  /*51c0*/  ISETP.GT.AND P4, PT, R0, 0x9, P1 ;  /* 0x000000090000780c */ /* 0x000fe20000f84270 */
[----:B------:R-:W-:Y:S01]  /*51d0*/  BSSY B1, `(.L_x_166) ;  /* 0x0000006000017945 */ /* 0x000fe20003800000 */
[----:B------:R-:W-:Y:S01]  /*51e0*/  FFMA R3, R30, R154, R3 ;  /* 0x0000009a1e037223 */ /* 0x000fe20000000003 */
[----:B------:R-:W-:-:S04]  /*51f0*/  IADD3 R8, P3, P2, R165, R12, R95 ;  /* 0x0000000ca5087210 */ /* 0x000fc80007a7e05f */
[----:B------:R0:W-:Y:S06]  /*5200*/  @P5 STG.E desc[UR36][R14.64+0x20], R3 ;  /* 0x000020030e005986 */ /* 0x0001ec000c101924 */
[----:B------:R-:W-:Y:S05]  /*5210*/  @!P4 BRA `(.L_x_167) ;  /* 0x000000000004c947 */ /* 0x000fea0003800000 */
[----:B------:R0:W5:Y:S02]  /*5220*/  LDG.E.LTC128B R174, desc[UR36][R10.64+0x24] ;  /* 0x000024240aae7981 */ /* 0x000164000c1e1920 */
.L_x_167:
[----:B------:R-:W-:Y:S05]  /*5230*/  BSYNC B1 ;  /* 0x0000000000017941 */ /* 0x000fea0003800000 */
.L_x_166:
[----:B-----5:R-:W-:Y:S01]  /*5240*/  FMUL R12, R174, R155 ;  /* 0x0000009bae0c7220 */ /* 0x020fe20000400000 */
[----:B------:R-:W-:Y:S01]  /*5250*/  IADD3.X R9, R167, R13, R97, P3, P2 ;  /* 0x0000000da7097210 */ /* 0x000fe20001fe4461 */
[----:B------:R-:W-:Y:S01]  /*5260*/  BSSY B1, `(.L_x_168) ;  /* 0x0000006000017945 */ /* 0x000fe20003800000 */
[----:B------:R-:W-:Y:S01]  /*5270*/  ISETP.GT.AND P5, PT, R0, 0x10, P0 ;  /* 0x000000100000780c */ /* 0x000fe200007a4270 */
[----:B------:R-:W-:-:S05]  /*5280*/  FFMA R31, R31, R154, R12 ;  /* 0x0000009a1f1f7223 */ /* 0x000fca000000000c */
[----:B------:R0:W-:Y:S07]  /*5290*/  @P4 STG.E desc[UR36][R8.64+0x24], R31 ;  /* 0x0000241f08004986 */ /* 0x0001ee000c101924 */
[----:B------:R-:W-:Y:S05]  /*52a0*/  @!P5 BRA `(.L_x_169) ;  /* 0x000000000004d947 */ /* 0x000fea0003800000 */
[----:B------:R0:W5:Y:S02]  /*52b0*/  LDG.E.LTC128B R174, desc[UR36][R4.64+0x40] ;  /* 0x0000402404ae7981 */ /* 0x000164000c1e1920 */
.L_x_169:
[----:B------:R-:W-:Y:S05]  /*52c0*/  BSYNC B1 ;  /* 0x0000000000017941 */ /* 0x000fea0003800000 */
.L_x_168:
[----:B0----5:R-:W-:Y:S01]  /*52d0*/  FMUL R3, R174, R155 ;  /* 0x0000009bae037220 */ /* 0x021fe20000400000 */
[----:B------:R-:W-:Y:S01]  /*52e0*/  ISETP.GT.AND P2, PT, R0, 0x11, P0 ;  /* 0x000000110000780c */ /* 0x000fe20000744270 */
[----:B------:R-:W-:Y:S02]  /*52f0*/  BSSY B1, `(.L_x_170) ;  /* 0x0000005000017945 */ /* 0x000fe40003800000 */
[----:B------:R-:W-:-:S05]  /*5300*/  FFMA R3, R32, R154, R3 ;  /* 0x0000009a20037223 */ /* 0x000fca0000000003 */
[----:B------:R0:W-:Y:S05]  /*5310*/  @P5 STG.E desc[UR36][R6.64+0x40], R3 ;  /* 0x0000400306005986 */ /* 0x0001ea000c101924 */
[----:B------:R-:W-:Y:S05]  /*5320*/  @!P2 BRA `(.L_x_171) ;  /* 0x000000000004a947 */ /* 0x000fea0003800000 */
[----:B------:R0:W5:Y:S02]  /*5330*/  LDG.E.LTC128B R174, desc[UR36][R4.64+0x44] ;  /* 0x0000442404ae7981 */ /* 0x000164000c1e1920 */
.L_x_171:
[----:B------:R-:W-:Y:S05]  /*5340*/  BSYNC B1 ;  /* 0x0000000000017941 */ /* 0x000fea0003800000 */
.L_x_170:
[----:B-----5:R-:W-:Y:S01]  /*5350*/  FMUL R12, R174, R155 ;  /* 0x0000009bae0c7220 */ /* 0x020fe20000400000 */
[----:B------:R-:W-:Y:S01]  /*5360*/  ISETP.GT.AND P3, PT, R0, 0x10, P1 ;  /* 0x000000100000780c */ /* 0x000fe20000f64270 */
[----:B------:R-:W-:Y:S02]  /*5370*/  BSSY B1, `(.L_x_172) ;  /* 0x0000005000017945 */ /* 0x000fe40003800000 */
[----:B------:R-:W-:-:S05]  /*5380*/  FFMA R33, R33, R154, R12 ;  /* 0x0000009a21217223 */ /* 0x000fca000000000c */
[----:B------:R0:W-:Y:S05]  /*5390*/  @P2 STG.E desc[UR36][R6.64+0x44], R33 ;  /* 0x0000442106002986 */ /* 0x0001ea000c101924 */
[----:B------:R-:W-:Y:S05]  /*53a0*/  @!P3 BRA `(.L_x_173) ;  /* 0x000000000004b947 */ /* 0x000fea0003800000 */
[----:B------:R0:W5:Y:S02]  /*53b0*/  LDG.E.LTC128B R174, desc[UR36][R10.64+0x40] ;  /* 0x000040240aae7981 */ /* 0x000164000c1e1920 */
.L_x_173:
[----:B------:R-:W-:Y:S05]  /*53c0*/  BSYNC B1 ;  /* 0x0000000000017941 */ /* 0x000fea0003800000 */
.L_x_172:
[----:B0----5:R-:W-:Y:S01]  /*53d0*/  FMUL R3, R174, R155 ;  /* 0x0000009bae037220 */ /* 0x021fe20000400000 */
[----:B------:R-:W-:Y:S01]  /*53e0*/  ISETP.GT.AND P2, PT, R0, 0x11, P1 ;  /* 0x000000110000780c */ /* 0x000fe20000f44270 */
[----:B------:R-:W-:Y:S02]  /*53f0*/  BSSY B1, `(.L_x_174) ;  /* 0x0000005000017945 */ /* 0x000fe40003800000 */
[----:B------:R-:W-:-:S05]  /*5400*/  FFMA R3, R34, R154, R3 ;  /* 0x0000009a22037223 */ /* 0x000fca0000000003 */
[----:B------:R0:W-:Y:S05]  /*5410*/  @P3 STG.E desc[UR36][R8.64+0x40], R3 ;  /* 0x0000400308003986 */ /* 0x0001ea000c101924 */
[----:B------:R-:W-:Y:S05]  /*5420*/  @!P2 BRA `(.L_x_175) ;  /* 0x000000000004a947 */ /* 0x000fea0003800000 */
[----:B------:R0:W5:Y:S02]  /*5430*/  LDG.E.LTC128B R174, desc[UR36][R10.64+0x44] ;  /* 0x000044240aae7981 */ /* 0x000164000c1e1920 */
.L_x_175:
[----:B------:R-:W-:Y:S05]  /*5440*/  BSYNC B1 ;  /* 0x0000000000017941 */ /* 0x000fea0003800000 */
.L_x_174:
[----:B-----5:R-:W-:Y:S01]  /*5450*/  FMUL R12, R174, R155 ;  /* 0x0000009bae0c7220 */ /* 0x020fe20000400000 */
[----:B------:R-:W-:Y:S01]  /*5460*/  ISETP.GT.AND P3, PT, R0, 0x18, P0 ;  /* 0x000000180000780c */ /* 0x000fe20000764270 */
[----:B------:R-:W-:Y:S02]  /*5470*/  BSSY B1, `(.L_x_176) ;  /* 0x0000005000017945 */ /* 0x000fe40003800000 */
[----:B------:R-:W-:-:S05]  /*5480*/  FFMA R35, R35, R154, R12 ;  /* 0x0000009a23237223 */ /* 0x000fca000000000c */
[----:B------:R0:W-:Y:S05]  /*5490*/  @P2 STG.E desc[UR36][R8.64+0x44], R35 ;  /* 0x0000442308002986 */ /* 0x0001ea000c101924 */
[----:B------:R-:W-:Y:S05]  /*54a0*/  @!P3 BRA `(.L_x_177) ;  /* 0x000000000004b947 */ /* 0x000fea0003800000 */
[----:B------:R0:W5:Y:S02]  /*54b0*/  LDG.E.LTC128B R174, desc[UR36][R4.64+0x60] ;  /* 0x0000602404ae7981 */ /* 0x000164000c1e1920 */
.L_x_177:
[----:B------:R-:W-:Y:S05]  /*54c0*/  BSYNC B1 ;  /* 0x0000000000017941 */ /* 0x000fea0003800000 */
.L_x_176:
[----:B0----5:R-:W-:Y:S01]  /*54d0*/  FMUL R3, R174, R155 ;  /* 0x0000009bae037220 */ /* 0x021fe20000400000 */
[----:B------:R-:W-:Y:S01]  /*54e0*/  ISETP.GT.AND P2, PT, R0, 0x19, P0 ;  /* 0x000000190000780c */ /* 0x000fe20000744270 */
[----:B------:R-:W-:Y:S02]  /*54f0*/  BSSY B1, `(.L_x_178) ;  /* 0x0000005000017945 */ /* 0x000fe40003800000 */
[----:B------:R-:W-:-:S05]  /*5500*/  FFMA R3, R36, R154, R3 ;  /* 0x0000009a24037223 */ /* 0x000fca0000000003 */
[----:B------:R0:W-:Y:S05]  /*5510*/  @P3 STG.E desc[UR36][R6.64+0x60], R3 ;  /* 0x0000600306003986 */ /* 0x0001ea000c101924 */
[----:B------:R-:W-:Y:S05]  /*5520*/  @!P2 BRA `(.L_x_179) ;  /* 0x000000000004a947 */ /* 0x000fea0003800000 */
[----:B------:R0:W5:Y:S02]  /*5530*/  LDG.E.LTC128B R174, desc[UR36][R4.64+0x64] ;  /* 0x0000642404ae7981 */ /* 0x000164000c1e1920 */
.L_x_179:
[----:B------:R-:W-:Y:S05]  /*5540*/  BSYNC B1 ;  /* 0x0000000000017941 */ /* 0x000fea0003800000 */
.L_x_178:
[----:B-----5:R-:W-:Y:S01]  /*5550*/  FMUL R12, R174, R155 ;  /* 0x0000009bae0c7220 */ /* 0x020fe20000400000 */
[----:B------:R-:W-:Y:S01]  /*5560*/  ISETP.GT.AND P3, PT, R0, 0x18, P1 ;  /* 0x000000180000780c */ /* 0x000fe20000f64270 */
[----:B------:R-:W-:Y:S02]  /*5570*/  BSSY B1, `(.L_x_180) ;  /* 0x0000005000017945 */ /* 0x000fe40003800000 */
[----:B------:R-:W-:-:S05]  /*5580*/  FFMA R37, R37, R154, R12 ;  /* 0x0000009a25257223 */ /* 0x000fca000000000c */
[----:B------:R0:W-:Y:S05]  /*5590*/  @P2 STG.E desc[UR36][R6.64+0x64], R37 ;  /* 0x0000642506002986 */ /* 0x0001ea000c101924 */
[----:B------:R-:W-:Y:S05]  /*55a0*/  @!P3 BRA `(.L_x_181) ;  /* 0x000000000004b947 */ /* 0x000fea0003800000 */
[----:B------:R0:W5:Y:S02]  /*55b0*/  LDG.E.LTC128B R174, desc[UR36][R10.64+0x60] ;  /* 0x000060240aae7981 */ /* 0x000164000c1e1920 */
.L_x_181:
[----:B------:R-:W-:Y:S05]  /*55c0*/  BSYNC B1 ;  /* 0x0000000000017941 */ /* 0x000fea0003800000 */
.L_x_180:
[----:B0----5:R-:W-:Y:S01]  /*55d0*/  FMUL R3, R174, R155 ;  /* 0x0000009bae037220 */ /* 0x021fe20000400000 */
[----:B------:R-:W-:Y:S01]  /*55e0*/  ISETP.GT.AND P2, PT, R0, 0x19, P1 ;  /* 0x000000190000780c */ /* 0x000fe20000f44270 */
[----:B------:R-:W-:Y:S02]  /*55f0*/  BSSY B1, `(.L_x_182) ;  /* 0x0000005000017945 */ /* 0x000fe40003800000 */
[----:B------:R-:W-:-:S05]  /*5600*/  FFMA R3, R38, R154, R3 ;  /* 0x0000009a26037223 */ /* 0x000fca0000000003 */
[----:B------:R0:W-:Y:S05]  /*5610*/  @P3 STG.E desc[UR36][R8.64+0x60], R3 ;  /* 0x0000600308003986 */ /* 0x0001ea000c101924 */
[----:B------:R-:W-:Y:S05]  /*5620*/  @!P2 BRA `(.L_x_183) ;  /* 0x000000000004a947 */ /* 0x000fea0003800000 */
[----:B------:R0:W5:Y:S02]  /*5630*/  LDG.E.LTC128B R174, desc[UR36][R10.64+0x64] ;  /* 0x000064240aae7981 */ /* 0x000164000c1e1920 */
.L_x_183:
[----:B------:R-:W-:Y:S05]  /*5640*/  BSYNC B1 ;  /* 0x0000000000017941 */ /* 0x000fea0003800000 */
.L_x_182:
[----:B-----5:R-:W-:Y:S01]  /*5650*/  FMUL R12, R174, R155 ;  /* 0x0000009bae0c7220 */ /* 0x020fe20000400000 */
[----:B------:R-:W-:Y:S01]  /*5660*/  ISETP.GT.AND P3, PT, R0, 0x20, P0 ;  /* 0x000000200000780c */ /* 0x000fe20000764270 */
[----:B------:R-:W-:Y:S02]  /*5670*/  BSSY B1, `(.L_x_184) ;  /* 0x0000005000017945 */ /* 0x000fe40003800000 */
[----:B------:R-:W-:-:S05]  /*5680*/  FFMA R39, R39, R154, R12 ;  /* 0x0000009a27277223 */ /* 0x000fca000000000c */
[----:B------:R0:W-:Y:S05]  /*5690*/  @P2 STG.E desc[UR36][R8.64+0x64], R39 ;  /* 0x0000642708002986 */ /* 0x0001ea000c101924 */
[----:B------:R-:W-:Y:S05]  /*56a0*/  @!P3 BRA `(.L_x_185) ;  /* 0x000000000004b947 */ /* 0x000fea0003800000 */
[----:B------:R0:W5:Y:S02]  /*56b0*/  LDG.E.LTC128B R174, desc[UR36][R4.64+0x80] ;  /* 0x0000802404ae7981 */ /* 0x000164000c1e1920 */
.L_x_185:
[----:B------:R-:W-:Y:S05]  /*56c0*/  BSYNC B1 ;  /* 0x0000000000017941 */ /* 0x000fea0003800000 */
.L_x_184:
[----:B0----5:R-:W-:Y:S01]  /*56d0*/  FMUL R3, R174, R155 ;  /* 0x0000009bae037220 */ /* 0x021fe20000400000 */
[----:B------:R-:W-:Y:S01]  /*56e0*/  ISETP.GT.AND P2, PT, R0, 0x21, P0 ;  /* 0x000000210000780c */ /* 0x000fe20000744270 */
[----:B------:R-:W-:Y:S02]  /*56f0*/  BSSY B1, `(.L_x_186) ;  /* 0x0000005000017945 */ /* 0x000fe40003800000 */
[----:B------:R-:W-:-:S05]  /*5700*/  FFMA R3, R40, R154, R3 ;  /* 0x0000009a28037223 */ /* 0x000fca0000000003 */
[----:B------:R0:W-:Y:S05]  /*5710*/  @P3 STG.E desc[UR36][R6.64+0x80], R3 ;  /* 0x0000800306003986 */ /* 0x0001ea000c101924 */
[----:B------:R-:W-:Y:S05]  /*5720*/  @!P2 BRA `(.L_x_187) ;  /* 0x000000000004a947 */ /* 0x000fea0003800000 */
[----:B------:R0:W5:Y:S02]  /*5730*/  LDG.E.LTC128B R174, desc[UR36][R4.64+0x84] ;  /* 0x0000842404ae7981 */ /* 0x000164000c1e1920 */
.L_x_187:
[----:B------:R-:W-:Y:S05]  /*5740*/  BSYNC B1 ;  /* 0x0000000000017941 */ /* 0x000fea0003800000 */
.L_x_186:
[----:B-----5:R-:W-:Y:S01]  /*5750*/  FMUL R12, R174, R155 ;  /* 0x0000009bae0c7220 */ /* 0x020fe20000400000 */
[----:B------:R-:W-:Y:S01]  /*5760*/  ISETP.GT.AND P3, PT, R0, 0x20, P1 ;  /* 0x000000200000780c */ /* 0x000fe20000f64270 */
[----:B------:R-:W-:Y:S02]  /*5770*/  BSSY B1, `(.L_x_188) ;  /* 0x0000005000017945 */ /* 0x000fe40003800000 */
[----:B------:R-:W-:-:S05]  /*5780*/  FFMA R41, R41, R154, R12 ;  /* 0x0000009a29297223 */ /* 0x000fca000000000c */
[----:B------:R0:W-:Y:S05]  /*5790*/  @P2 STG.E desc[UR36][R6.64+0x84], R41 ;  /* 0x0000842906002986 */ /* 0x0001ea000c101924 */
[----:B------:R-:W-:Y:S05]  /*57a0*/  @!P3 BRA `(.L_x_189) ;  /* 0x000000000004b947 */ /* 0x000fea0003800000 */
[----:B------:R0:W5:Y:S02]  /*57b0*/  LDG.E.LTC128B R174, desc[UR36][R10.64+0x80] ;  /* 0x000080240aae7981 */ /* 0x000164000c1e1920 */
.L_x_189:
[----:B------:R-:W-:Y:S05]  /*57c0*/  BSYNC B1 ;  /* 0x0000000000017941 */ /* 0x000fea0003800000 */
.L_x_188:
[----:B0----5:R-:W-:Y:S01]  /*57d0*/  FMUL R3, R174, R155 ;  /* 0x0000009bae037220 */ /* 0x021fe20000400000 */
[----:B------:R-:W-:Y:S01]  /*57e0*/  ISETP.GT.AND P2, PT, R0, 0x21, P1 ;  /* 0x000000210000780c */ /* 0x000fe20000f44270 */
[----:B------:R-:W-:Y:S02]  /*57f0*/  BSSY B1, `(.L_x_190) ;  /* 0x0000005000017945 */ /* 0x000fe40003800000 */
[----:B------:R-:W-:-:S05]  /*5800*/  FFMA R3, R42, R154, R3 ;  /* 0x0000009a2a037223 */ /* 0x000fca0000000003 */
[----:B------:R0:W-:Y:S05]  /*5810*/  @P3 STG.E desc[UR36][R8.64+0x80], R3 ;  /* 0x0000800308003986 */ /* 0x0001ea000c101924 */
[----:B------:R-:W-:Y:S05]  /*5820*/  @!P2 BRA `(.L_x_191) ;  /* 0x000000000004a947 */ /* 0x000fea0003800000 */
[----:B------:R0:W5:Y:S02]  /*5830*/  LDG.E.LTC128B R174, desc[UR36][R10.64+0x84] ;  /* 0x000084240aae7981 */ /* 0x000164000c1e1920 */
.L_x_191:
[----:B------:R-:W-:Y:S05]  /*5840*/  BSYNC B1 ;  /* 0x0000000000017941 */ /* 0x000fea0003800000 */
.L_x_190:
[----:B-----5:R-:W-:Y:S01]  /*5850*/  FMUL R12, R174, R155 ;  /* 0x0000009bae0c7220 */ /* 0x020fe20000400000 */
[----:B------:R-:W-:Y:S01]  /*5860*/  ISETP.GT.AND P3, PT, R0, 0x28, P0 ;  /* 0x000000280000780c */ /* 0x000fe20000764270 */
[----:B------:R-:W-:Y:S02]  /*5870*/  BSSY B1, `(.L_x_192) ;  /* 0x0000005000017945 */ /* 0x000fe40003800000 */
[----:B------:R-:W-:-:S05]  /*5880*/  FFMA R43, R43, R154, R12 ;  /* 0x0000009a2b2b7223 */ /* 0x000fca000000000c */
[----:B------:R0:W-:Y:S05]  /*5890*/  @P2 STG.E desc[UR36][R8.64+0x84], R43 ;  /* 0x0000842b08002986 */ /* 0x0001ea000c101924 */
[----:B------:R-:W-:Y:S05]  /*58a0*/  @!P3 BRA `(.L_x_193) ;  /* 0x000000000004b947 */ /* 0x000fea0003800000 */
[----:B------:R0:W5:Y:S02]  /*58b0*/  LDG.E.LTC128B R174, desc[UR36][R4.64+0xa0] ;  /* 0x0000a02404ae7981 */ /* 0x000164000c1e1920 */
.L_x_193:
[----:B------:R-:W-:Y:S05]  /*58c0*/  BSYNC B1 ;  /* 0x0000000000017941 */ /* 0x000fea0003800000 */
.L_x_192:
[----:B0----5:R-:W-:Y:S01]  /*58d0*/  FMUL R3, R174, R155 ;  /* 0x0000009bae037220 */ /* 0x021fe20000400000 */
[----:B------:R-:W-:Y:S01]  /*58e0*/  ISETP.GT.AND P2, PT, R0, 0x29, P0 ;  /* 0x000000290000780c */ /* 0x000fe20000744270 */
[----:B------:R-:W-:Y:S02]  /*58f0*/  BSSY B1, `(.L_x_194) ;  /* 0x0000005000017945 */ /* 0x000fe40003800000 */
[----:B------:R-:W-:-:S05]  /*5900*/  FFMA R3, R44, R154, R3 ;  /* 0x0000009a2c037223 */ /* 0x000fca0000000003 */
[----:B------:R0:W-:Y:S05]  /*5910*/  @P3 STG.E desc[UR36][R6.64+0xa0], R3 ;  /* 0x0000a00306003986 */ /* 0x0001ea000c101924 */
[----:B------:R-:W-:Y:S05]  /*5920*/  @!P2 BRA `(.L_x_195) ;  /* 0x000000000004a947 */ /* 0x000fea0003800000 */
[----:B------:R0:W5:Y:S02]  /*5930*/  LDG.E.LTC128B R174, desc[UR36][R4.64+0xa4] ;  /* 0x0000a42404ae7981 */ /* 0x000164000c1e1920 */
.L_x_195:
[----:B------:R-:W-:Y:S05]  /*5940*/  BSYNC B1 ;  /* 0x0000000000017941 */ /* 0x000fea0003800000 */
.L_x_194:
[----:B-----5:R-:W-:Y:S01]  /*5950*/  FMUL R12, R174, R155 ;  /* 0x0000009bae0c7220 */ /* 0x020fe20000400000 */
[----:B------:R-:W-:Y:S01]  /*5960*/  ISETP.GT.AND P3, PT, R0, 0x28, P1 ;  /* 0x000000280000780c */ /* 0x000fe20000f64270 */
[----:B------:R-:W-:Y:S02]  /*5970*/  BSSY B1, `(.L_x_196) ;  /* 0x0000005000017945 */ /* 0x000fe40003800000 */
[----:B------:R-:W-:-:S05]  /*5980*/  FFMA R45, R45, R154, R12 ;  /* 0x0000009a2d2d7223 */ /* 0x000fca000000000c */
[----:B------:R0:W-:Y:S05]  /*5990*/  @P2 STG.E desc[UR36][R6.64+0xa4], R45 ;  /* 0x0000a42d06002986 */ /* 0x0001ea000c101924 */
[----:B------:R-:W-:Y:S05]  /*59a0*/  @!P3 BRA `(.L_x_197) ;  /* 0x000000000004b947 */ /* 0x000fea0003800000 */
[----:B------:R0:W5:Y:S02]  /*59b0*/  LDG.E.LTC128B R174, desc[UR36][R10.64+0xa0] ;  /* 0x0000a0240aae7981 */ /* 0x000164000c1e1920 */
.L_x_197:
[----:B------:R-:W-:Y:S05]  /*59c0*/  BSYNC B1 ;  /* 0x0000000000017941 */ /* 0x000fea0003800000 */
.L_x_196:
[----:B0----5:R-:W-:Y:S01]  /*59d0*/  FMUL R3, R174, R155 ;  /* 0x0000009bae037220 */ /* 0x021fe20000400000 */
[----:B------:R-:W-:Y:S01]  /*59e0*/  ISETP.GT.AND P2, PT, R0, 0x29, P1 ;  /* 0x000000290000780c */ /* 0x000fe20000f44270 */
[----:B------:R-:W-:Y:S02]  /*59f0*/  BSSY B1, `(.L_x_198) ;  /* 0x0000005000017945 */ /* 0x000fe40003800000 */
[----:B------:R-:W-:-:S05]  /*5a00*/  FFMA R3, R46, R154, R3 ;  /* 0x0000009a2e037223 */ /* 0x000fca0000000003 */
[----:B------:R0:W-:Y:S05]  /*5a10*/  @P3 STG.E desc[UR36][R8.64+0xa0], R3 ;  /* 0x0000a00308003986 */ /* 0x0001ea000c101924 */
[----:B------:R-:W-:Y:S05]  /*5a20*/  @!P2 BRA `(.L_x_199) ;  /* 0x000000000004a947 */ /* 0x000fea0003800000 */
[----:B------:R0:W5:Y:S02]  /*5a30*/  LDG.E.LTC128B R174, desc[UR36][R10.64+0xa4] ;  /* 0x0000a4240aae7981 */ /* 0x000164000c1e1920 */
.L_x_199:
[----:B------:R-:W-:Y:S05]  /*5a40*/  BSYNC B1 ;  /* 0x0000000000017941 */ /* 0x000fea0003800000 */
.L_x_198:
[----:B-----5:R-:W-:Y:S01]  /*5a50*/  FMUL R12, R174, R155 ;  /* 0x0000009bae0c7220 */ /* 0x020fe20000400000 */
[----:B------:R-:W-:Y:S01]  /*5a60*/  ISETP.GT.AND P3, PT, R0, 0x30, P0 ;  /* 0x000000300000780c */ /* 0x000fe20000764270 */
[----:B------:R-:W-:Y:S02]  /*5a70*/  BSSY B1, `(.L_x_200) ;  /* 0x0000005000017945 */ /* 0x000fe40003800000 */
[----:B------:R-:W-:-:S05]  /*5a80*/  FFMA R47, R47, R154, R12 ;  /* 0x0000009a2f2f7223 */ /* 0x000fca000000000c */
[----:B------:R0:W-:Y:S05]  /*5a90*/  @P2 STG.E desc[UR36][R8.64+0xa4], R47 ;  /* 0x0000a42f08002986 */ /* 0x0001ea000c101924 */
[----:B------:R-:W-:Y:S05]  /*5aa0*/  @!P3 BRA `(.L_x_201) ;  /* 0x000000000004b947 */ /* 0x000fea0003800000 */
[----:B------:R0:W5:Y:S02]  /*5ab0*/  LDG.E.LTC128B R174, desc[UR36][R4.64+0xc0] ;  /* 0x0000c02404ae7981 */ /* 0x000164000c1e1920 */
.L_x_201:
[----:B------:R-:W-:Y:S05]  /*5ac0*/  BSYNC B1 ;  /* 0x0000000000017941 */ /* 0x000fea0003800000 */
.L_x_200:
[----:B0----5:R-:W-:Y:S01]  /*5ad0*/  FMUL R3, R174, R155 ;  /* 0x0000009bae037220 */ /* 0x021fe20000400000 */
[----:B------:R-:W-:Y:S01]  /*5ae0*/  ISETP.GT.AND P2, PT, R0, 0x31, P0 ;  /* 0x000000310000780c */ /* 0x000fe20000744270 */
[----:B------:R-:W-:Y:S02]  /*5af0*/  BSSY B1, `(.L_x_202) ;  /* 0x0000005000017945 */ /* 0x000fe40003800000 */
[----:B------:R-:W-:-:S05]  /*5b00*/  FFMA R3, R48, R154, R3 ;  /* 0x0000009a30037223 */ /* 0x000fca0000000003 */
[----:B------:R0:W-:Y:S05]  /*5b10*/  @P3 STG.E desc[UR36][R6.64+0xc0], R3 ;  /* 0x0000c00306003986 */ /* 0x0001ea000c101924 */
[----:B------:R-:W-:Y:S05]  /*5b20*/  @!P2 BRA `(.L_x_203) ;  /* 0x000000000004a947 */ /* 0x000fea0003800000 */
[----:B------:R0:W5:Y:S02]  /*5b30*/  LDG.E.LTC128B R174, desc[UR36][R4.64+0xc4] ;  /* 0x0000c42404ae7981 */ /* 0x000164000c1e1920 */
.L_x_203:
[----:B------:R-:W-:Y:S05]  /*5b40*/  BSYNC B1 ;  /* 0x0000000000017941 */ /* 0x000fea0003800000 */
.L_x_202:
[----:B-----5:R-:W-:Y:S01]  /*5b50*/  FMUL R12, R174, R155 ;  /* 0x0000009bae0c7220 */ /* 0x020fe20000400000 */
[----:B------:R-:W-:Y:S01]  /*5b60*/  ISETP.GT.AND P3, PT, R0, 0x30, P1 ;  /* 0x000000300000780c */ /* 0x000fe20000f64270 */
[----:B------:R-:W-:Y:S02]  /*5b70*/  BSSY B1, `(.L_x_204) ;  /* 0x0000005000017945 */ /* 0x000fe40003800000 */
[----:B------:R-:W-:-:S05]  /*5b80*/  FFMA R49, R49, R154, R12 ;  /* 0x0000009a31317223 */ /* 0x000fca000000000c */
[----:B------:R0:W-:Y:S05]  /*5b90*/  @P2 STG.E desc[UR36][R6.64+0xc4], R49 ;  /* 0x0000c43106002986 */ /* 0x0001ea000c101924 */
[----:B------:R-:W-:Y:S05]  /*5ba0*/  @!P3 BRA `(.L_x_205) ;  /* 0x000000000004b947 */ /* 0x000fea0003800000 */
[----:B------:R0:W5:Y:S02]  /*5bb0*/  LDG.E.LTC128B R174, desc[UR36][R10.64+0xc0] ;  /* 0x0000c0240aae7981 */ /* 0x000164000c1e1920 */
.L_x_205:
[----:B------:R-:W-:Y:S05]  /*5bc0*/  BSYNC B1 ;  /* 0x0000000000017941 */ /* 0x000fea0003800000 */
.L_x_204:
[----:B0----5:R-:W-:Y:S01]  /*5bd0*/  FMUL R3, R174, R155 ;  /* 0x0000009bae037220 */ /* 0x021fe20000400000 */
[----:B------:R-:W-:Y:S01]  /*5be0*/  ISETP.GT.AND P2, PT, R0, 0x31, P1 ;  /* 0x000000310000780c */ /* 0x000fe20000f44270 */
[----:B------:R-:W-:Y:S02]  /*5bf0*/  BSSY B1, `(.L_x_206) ;  /* 0x0000005000017945 */ /* 0x000fe40003800000 */
[----:B------:R-:W-:-:S05]  /*5c00*/  FFMA R3, R50, R154, R3 ;  /* 0x0000009a32037223 */ /* 0x000fca0000000003 */
[----:B------:R0:W-:Y:S05]  /*5c10*/  @P3 STG.E desc[UR36][R8.64+0xc0], R3 ;  /* 0x0000c00308003986 */ /* 0x0001ea000c101924 */
[----:B------:R-:W-:Y:S05]  /*5c20*/  @!P2 BRA `(.L_x_207) ;  /* 0x000000000004a947 */ /* 0x000fea0003800000 */
[----:B------:R0:W5:Y:S02]  /*5c30*/  LDG.E.LTC128B R174, desc[UR36][R10.64+0xc4] ;  /* 0x0000c4240aae7981 */ /* 0x000164000c1e1920 */
.L_x_207:
[----:B------:R-:W-:Y:S05]  /*5c40*/  BSYNC B1 ;  /* 0x0000000000017941 */ /* 0x000fea0003800000 */
.L_x_206:
[----:B-----5:R-:W-:Y:S01]  /*5c50*/  FMUL R12, R174, R155 ;  /* 0x0000009bae0c7220 */ /* 0x020fe20000400000 */
[----:B------:R-:W-:Y:S01]  /*5c60*/  ISETP.GT.AND P3, PT, R0, 0x38, P0 ;  /* 0x000000380000780c */ /* 0x000fe20000764270 */
[----:B------:R-:W-:Y:S02]  /*5c70*/  BSSY B1, `(.L_x_208) ;  /* 0x0000005000017945 */ /* 0x000fe40003800000 */
[----:B------:R-:W-:-:S05]  /*5c80*/  FFMA R51, R51, R154, R12 ;  /* 0x0000009a33337223 */ /* 0x000fca000000000c */
[----:B------:R0:W-:Y:S05]  /*5c90*/  @P2 STG.E desc[UR36][R8.64+0xc4], R51 ;  /* 0x0000c43308002986 */ /* 0x0001ea000c101924 */
[----:B------:R-:W-:Y:S05]  /*5ca0*/  @!P3 BRA `(.L_x_209) ;  /* 0x000000000004b947 */ /* 0x000fea0003800000 */
[----:B------:R0:W5:Y:S02]  /*5cb0*/  LDG.E.LTC128B R174, desc[UR36][R4.64+0xe0] ;  /* 0x0000e02404ae7981 */ /* 0x000164000c1e1920 */
.L_x_209:
[----:B------:R-:W-:Y:S05]  /*5cc0*/  BSYNC B1 ;  /* 0x0000000000017941 */ /* 0x000fea0003800000 */
.L_x_208:
[----:B0----5:R-:W-:Y:S01]  /*5cd0*/  FMUL R3, R174, R155 ;  /* 0x0000009bae037220 */ /* 0x021fe20000400000 */
[----:B------:R-:W-:Y:S01]  /*5ce0*/  ISETP.GT.AND P2, PT, R0, 0x39, P0 ;  /* 0x000000390000780c */ /* 0x000fe20000744270 */
[----:B------:R-:W-:Y:S02]  /*5cf0*/  BSSY B1, `(.L_x_210) ;  /* 0x0000005000017945 */ /* 0x000fe40003800000 */
[----:B------:R-:W-:-:S05]  /*5d00*/  FFMA R3, R52, R154, R3 ;  /* 0x0000009a34037223 */ /* 0x000fca0000000003 */
[----:B------:R0:W-:Y:S05]  /*5d10*/  @P3 STG.E desc[UR36][R6.64+0xe0], R3 ;  /* 0x0000e00306003986 */ /* 0x0001ea000c101924 */
[----:B------:R-:W-:Y:S05]  /*5d20*/  @!P2 BRA `(.L_x_211) ;  /* 0x000000000004a947 */ /* 0x000fea0003800000 */
[----:B------:R0:W5:Y:S02]  /*5d30*/  LDG.E.LTC128B R174, desc[UR36][R4.64+0xe4] ;  /* 0x0000e42404ae7981 */ /* 0x000164000c1e1920 */
.L_x_211:
[----:B------:R-:W-:Y:S05]  /*5d40*/  BSYNC B1 ;  /* 0x0000000000017941 */ /* 0x000fea0003800000 */
.L_x_210:
[----:B-----5:R-:W-:Y:S01]  /*5d50*/  FMUL R12, R174, R155 ;  /* 0x0000009bae0c7220 */ /* 0x020fe20000400000 */
[----:B------:R-:W-:Y:S01]  /*5d60*/  ISETP.GT.AND P3, PT, R0, 0x38, P1 ;  /* 0x000000380000780c */ /* 0x000fe20000f64270 */
[----:B------:R-:W-:Y:S02]  /*5d70*/  BSSY B1, `(.L_x_212) ;  /* 0x0000005000017945 */ /* 0x000fe40003800000 */
[----:B------:R-:W-:-:S05]  /*5d80*/  FFMA R53, R53, R154, R12 ;  /* 0x0000009a35357223 */ /* 0x000fca000000000c */
[----:B------:R0:W-:Y:S05]  /*5d90*/  @P2 STG.E desc[UR36][R6.64+0xe4], R53 ;  /* 0x0000e43506002986 */ /* 0x0001ea000c101924 */
[----:B------:R-:W-:Y:S05]  /*5da0*/  @!P3 BRA `(.L_x_213) ;  /* 0x000000000004b947 */ /* 0x000fea0003800000 */
[----:B------:R0:W5:Y:S02]  /*5db0*/  LDG.E.LTC128B R174, desc[UR36][R10.64+0xe0] ;  /* 0x0000e0240aae7981 */ /* 0x000164000c1e1920 */
.L_x_213:
[----:B------:R-:W-:Y:S05]  /*5dc0*/  BSYNC B1 ;  /* 0x0000000000017941 */ /* 0x000fea0003800000 */
.L_x_212:
[----:B0----5:R-:W-:Y:S01]  /*5dd0*/  FMUL R3, R174, R155 ;  /* 0x0000009bae037220 */ /* 0x021fe20000400000 */
[----:B------:R-:W-:Y:S01]  /*5de0*/  ISETP.GT.AND P2, PT, R0, 0x39, P1 ;  /* 0x000000390000780c */ /* 0x000fe20000f44270 */
[----:B------:R-:W-:Y:S02]  /*5df0*/  BSSY B1, `(.L_x_214) ;  /* 0x0000005000017945 */ /* 0x000fe40003800000 */
[----:B------:R-:W-:-:S05]  /*5e00*/  FFMA R3, R54, R154, R3 ;  /* 0x0000009a36037223 */ /* 0x000fca0000000003 */
[----:B------:R0:W-:Y:S05]  /*5e10*/  @P3 STG.E desc[UR36][R8.64+0xe0], R3 ;  /* 0x0000e00308003986 */ /* 0x0001ea000c101924 */
[----:B------:R-:W-:Y:S05]  /*5e20*/  @!P2 BRA `(.L_x_215) ;  /* 0x000000000004a947 */ /* 0x000fea0003800000 */
[----:B------:R0:W5:Y:S02]  /*5e30*/  LDG.E.LTC128B R174, desc[UR36][R10.64+0xe4] ;  /* 0x0000e4240aae7981 */ /* 0x000164000c1e1920 */
.L_x_215:
[----:B------:R-:W-:Y:S05]  /*5e40*/  BSYNC B1 ;  /* 0x0000000000017941 */ /* 0x000fea0003800000 */
.L_x_214:
[----:B-----5:R-:W-:Y:S01]  /*5e50*/  FMUL R12, R174, R155 ;  /* 0x0000009bae0c7220 */ /* 0x020fe20000400000 */
[----:B------:R-:W-:Y:S01]  /*5e60*/  ISETP.GT.AND P3, PT, R0, 0x40, P0 ;  /* 0x000000400000780c */ /* 0x000fe20000764270 */
[----:B------:R-:W-:Y:S02]  /*5e70*/  BSSY B1, `(.L_x_216) ;  /* 0x0000005000017945 */ /* 0x000fe40003800000 */
[----:B------:R-:W-:-:S05]  /*5e80*/  FFMA R55, R55, R154, R12 ;  /* 0x0000009a37377223 */ /* 0x000fca000000000c */
[----:B------:R0:W-:Y:S05]  /*5e90*/  @P2 STG.E desc[UR36][R8.64+0xe4], R55 ;  /* 0x0000e43708002986 */ /* 0x0001ea000c101924 */
[----:B------:R-:W-:Y:S05]  /*5ea0*/  @!P3 BRA `(.L_x_217) ;  /* 0x000000000004b947 */ /* 0x000fea0003800000 */
[----:B------:R0:W5:Y:S02]  /*5eb0*/  LDG.E.LTC128B R174, desc[UR36][R4.64+0x100] ;  /* 0x0001002404ae7981 */ /* 0x000164000c1e1920 */
.L_x_217:
[----:B------:R-:W-:Y:S05]  /*5ec0*/  BSYNC B1 ;  /* 0x0000000000017941 */ /* 0x000fea0003800000 */
.L_x_216:
[----:B0----5:R-:W-:Y:S01]  /*5ed0*/  FMUL R3, R174, R155 ;  /* 0x0000009bae037220 */ /* 0x021fe20000400000 */
[----:B------:R-:W-:Y:S01]  /*5ee0*/  ISETP.GT.AND P2, PT, R0, 0x41, P0 ;  /* 0x000000410000780c */ /* 0x000fe20000744270 */
[----:B------:R-:W-:Y:S02]  /*5ef0*/  BSSY B1, `(.L_x_218) ;  /* 0x0000005000017945 */ /* 0x000fe40003800000 */
[----:B------:R-:W-:-:S05]  /*5f00*/  FFMA R3, R56, R154, R3 ;  /* 0x0000009a38037223 */ /* 0x000fca0000000003 */
[----:B------:R0:W-:Y:S05]  /*5f10*/  @P3 STG.E desc[UR36][R6.64+0x100], R3 ;  /* 0x0001000306003986 */ /* 0x0001ea000c101924 */
[----:B------:R-:W-:Y:S05]  /*5f20*/  @!P2 BRA `(.L_x_219) ;  /* 0x000000000004a947 */ /* 0x000fea0003800000 */
[----:B------:R0:W5:Y:S02]  /*5f30*/  LDG.E.LTC128B R174, desc[UR36][R4.64+0x104] ;  /* 0x0001042404ae7981 */ /* 0x000164000c1e1920 */
.L_x_219:
[----:B------:R-:W-:Y:S05]  /*5f40*/  BSYNC B1 ;  /* 0x0000000000017941 */ /* 0x000fea0003800000 */
.L_x_218:
[----:B-----5:R-:W-:Y:S01]  /*5f50*/  FMUL R12, R174, R155 ;  /* 0x0000009bae0c7220 */ /* 0x020fe20000400000 */
[----:B------:R-:W-:Y:S01]  /*5f60*/  ISETP.GT.AND P3, PT, R0, 0x40, P1 ;  /* 0x000000400000780c */ /* 0x000fe20000f64270 */
[----:B------:R-:W-:Y:S02]  /*5f70*/  BSSY B1, `(.L_x_220) ;  /* 0x0000005000017945 */ /* 0x000fe40003800000 */
[----:B------:R-:W-:-:S05]  /*5f80*/  FFMA R57, R57, R154, R12 ;  /* 0x0000009a39397223 */ /* 0x000fca000000000c */
[----:B------:R0:W-:Y:S05]  /*5f90*/  @P2 STG.E desc[UR36][R6.64+0x104], R57 ;  /* 0x0001043906002986 */ /* 0x0001ea000c101924 */
[----:B------:R-:W-:Y:S05]  /*5fa0*/  @!P3 BRA `(.L_x_221) ;  /* 0x000000000004b947 */ /* 0x000fea0003800000 */
[----:B------:R0:W5:Y:S02]  /*5fb0*/  LDG.E.LTC128B R174, desc[UR36][R10.64+0x100] ;  /* 0x000100240aae7981 */ /* 0x000164000c1e1920 */
.L_x_221:
[----:B------:R-:W-:Y:S05]  /*5fc0*/  BSYNC B1 ;  /* 0x0000000000017941 */ /* 0x000fea0003800000 */
.L_x_220:
[----:B0----5:R-:W-:Y:S01]  /*5fd0*/  FMUL R3, R174, R155 ;  /* 0x0000009bae037220 */ /* 0x021fe20000400000 */
[----:B------:R-:W-:Y:S01]  /*5fe0*/  ISETP.GT.AND P2, PT, R0, 0x41, P1 ;  /* 0x000000410000780c */ /* 0x000fe20000f44270 */
[----:B------:R-:W-:Y:S02]  /*5ff0*/  BSSY B1, `(.L_x_222) ;  /* 0x0000005000017945 */ /* 0x000fe40003800000 */
[----:B------:R-:W-:-:S05]  /*6000*/  FFMA R3, R58, R154, R3 ;  /* 0x0000009a3a037223 */ /* 0x000fca0000000003 */
[----:B------:R0:W-:Y:S05]  /*6010*/  @P3 STG.E desc[UR36][R8.64+0x100], R3 ;  /* 0x0001000308003986 */ /* 0x0001ea000c101924 */
[----:B------:R-:W-:Y:S05]  /*6020*/  @!P2 BRA `(.L_x_223) ;  /* 0x000000000004a947 */ /* 0x000fea0003800000 */
[----:B------:R0:W5:Y:S02]  /*6030*/  LDG.E.LTC128B R174, desc[UR36][R10.64+0x104] ;  /* 0x000104240aae7981 */ /* 0x000164000c1e1920 */
.L_x_223:
[----:B------:R-:W-:Y:S05]  /*6040*/  BSYNC B1 ;  /* 0x0000000000017941 */ /* 0x000fea0003800000 */
.L_x_222:
[----:B-----5:R-:W-:Y:S01]  /*6050*/  FMUL R12, R174, R155 ;  /* 0x0000009bae0c7220 */ /* 0x020fe20000400000 */
[----:B------:R-:W-:Y:S01]  /*6060*/  ISETP.GT.AND P3, PT, R0, 0x48, P0 ;  /* 0x000000480000780c */ /* 0x000fe20000764270 */
[----:B------:R-:W-:Y:S02]  /*6070*/  BSSY B1, `(.L_x_224) ;  /* 0x0000005000017945 */ /* 0x000fe40003800000 */
[----:B------:R-:W-:-:S05]  /*6080*/  FFMA R59, R59, R154, R12 ;  /* 0x0000009a3b3b7223 */ /* 0x000fca000000000c */
[----:B------:R0:W-:Y:S05]  /*6090*/  @P2 STG.E desc[UR36][R8.64+0x104], R59 ;  /* 0x0001043b08002986 */ /* 0x0001ea000c101924 */
[----:B------:R-:W-:Y:S05]  /*60a0*/  @!P3 BRA `(.L_x_225) ;  /* 0x000000000004b947 */ /* 0x000fea0003800000 */
[----:B------:R0:W5:Y:S02]  /*60b0*/  LDG.E.LTC128B R174, desc[UR36][R4.64+0x120] ;  /* 0x0001202404ae7981 */ /* 0x000164000c1e1920 */
.L_x_225:
[----:B------:R-:W-:Y:S05]  /*60c0*/  BSYNC B1 ;  /* 0x0000000000017941 */ /* 0x000fea0003800000 */
.L_x_224:
[----:B0----5:R-:W-:Y:S01]  /*60d0*/  FMUL R3, R174, R155 ;  /* 0x0000009bae037220 */ /* 0x021fe20000400000 */
[----:B------:R-:W-:Y:S01]  /*60e0*/  ISETP.GT.AND P2, PT, R0, 0x49, P0 ;  /* 0x000000490000780c */ /* 0x000fe20000744270 */
[----:B------:R-:W-:Y:S02]  /*60f0*/  BSSY B1, `(.L_x_226) ;  /* 0x0000005000017945 */ /* 0x000fe40003800000 */
[----:B------:R-:W-:-:S05]  /*6100*/  FFMA R3, R60, R154, R3 ;  /* 0x0000009a3c037223 */ /* 0x000fca0000000003 */
[----:B------:R0:W-:Y:S05]  /*6110*/  @P3 STG.E desc[UR36][R6.64+0x120], R3 ;  /* 0x0001200306003986 */ /* 0x0001ea000c101924 */
[----:B------:R-:W-:Y:S05]  /*6120*/  @!P2 BRA `(.L_x_227) ;  /* 0x000000000004a947 */ /* 0x000fea0003800000 */
[----:B------:R0:W5:Y:S02]  /*6130*/  LDG.E.LTC128B R174, desc[UR36][R4.64+0x124] ;  /* 0x0001242404ae7981 */ /* 0x000164000c1e1920 */
.L_x_227:
[----:B------:R-:W-:Y:S05]  /*6140*/  BSYNC B1 ;  /* 0x0000000000017941 */ /* 0x000fea0003800000 */
.L_x_226:
[----:B-----5:R-:W-:Y:S01]  /*6150*/  FMUL R12, R174, R155 ;  /* 0x0000009bae0c7220 */ /* 0x020fe20000400000 */
[----:B------:R-:W-:Y:S01]  /*6160*/  ISETP.GT.AND P3, PT, R0, 0x48, P1 ;  /* 0x000000480000780c */ /* 0x000fe20000f64270 */
[----:B------:R-:W-:Y:S02]  /*6170*/  BSSY B1, `(.L_x_228) ;  /* 0x0000005000017945 */ /* 0x000fe40003800000 */
[----:B------:R-:W-:-:S05]  /*6180*/  FFMA R61, R61, R154, R12 ;  /* 0x0000009a3d3d7223 */ /* 0x000fca000000000c */
[----:B------:R0:W-:Y:S05]  /*6190*/  @P2 STG.E desc[UR36][R6.64+0x124], R61 ;  /* 0x0001243d06002986 */ /* 0x0001ea000c101924 */
[----:B------:R-:W-:Y:S05]  /*61a0*/  @!P3 BRA `(.L_x_229) ;  /* 0x000000000004b947 */ /* 0x000fea0003800000 */
[----:B------:R0:W5:Y:S02]  /*61b0*/  LDG.E.LTC128B R174, desc[UR36][R10.64+0x120] ;  /* 0x000120240aae7981 */ /* 0x000164000c1e1920 */
.L_x_229:
[----:B------:R-:W-:Y:S05]  /*61c0*/  BSYNC B1 ;  /* 0x0000000000017941 */ /* 0x000fea0003800000 */
.L_x_228:
[----:B0----5:R-:W-:Y:S01]  /*61d0*/  FMUL R3, R174, R155 ;  /* 0x0000009bae037220 */ /* 0x021fe20000400000 */
[----:B------:R-:W-:Y:S01]  /*61e0*/  ISETP.GT.AND P2, PT, R0, 0x49, P1 ;  /* 0x000000490000780c */ /* 0x000fe20000f44270 */
[----:B------:R-:W-:Y:S02]  /*61f0*/  BSSY B1, `(.L_x_230) ;  /* 0x0000005000017945 */ /* 0x000fe40003800000 */
[----:B------:R-:W-:-:S05]  /*6200*/  FFMA R3, R62, R154, R3 ;  /* 0x0000009a3e037223 */ /* 0x000fca0000000003 */
[----:B------:R0:W-:Y:S05]  /*6210*/  @P3 STG.E desc[UR36][R8.64+0x120], R3 ;  /* 0x0001200308003986 */ /* 0x0001ea000c101924 */
[----:B------:R-:W-:Y:S05]  /*6220*/  @!P2 BRA `(.L_x_231) ;  /* 0x000000000004a947 */ /* 0x000fea0003800000 */
[----:B------:R0:W5:Y:S02]  /*6230*/  LDG.E.LTC128B R174, desc[UR36][R10.64+0x124] ;  /* 0x000124240aae7981 */ /* 0x000164000c1e1920 */
.L_x_231:
[----:B------:R-:W-:Y:S05]  /*6240*/  BSYNC B1 ;  /* 0x0000000000017941 */ /* 0x000fea0003800000 */
.L_x_230:
[----:B-----5:R-:W-:Y:S01]  /*6250*/  FMUL R12, R174, R155 ;  /* 0x0000009bae0c7220 */ /* 0x020fe20000400000 */
[----:B------:R-:W-:Y:S01]  /*6260*/  ISETP.GT.AND P3, PT, R0, 0x50, P0 ;  /* 0x000000500000780c */ /* 0x000fe20000764270 */
[----:B------:R-:W-:Y:S02]  /*6270*/  BSSY B1, `(.L_x_232) ;  /* 0x0000005000017945 */ /* 0x000fe40003800000 */
[----:B------:R-:W-:-:S05]  /*6280*/  FFMA R63, R63, R154, R12 ;  /* 0x0000009a3f3f7223 */ /* 0x000fca000000000c */
[----:B------:R0:W-:Y:S05]  /*6290*/  @P2 STG.E desc[UR36][R8.64+0x124], R63 ;  /* 0x0001243f08002986 */ /* 0x0001ea000c101924 */
[----:B------:R-:W-:Y:S05]  /*62a0*/  @!P3 BRA `(.L_x_233) ;  /* 0x000000000004b947 */ /* 0x000fea0003800000 */
[----:B------:R0:W5:Y:S02]  /*62b0*/  LDG.E.LTC128B R174, desc[UR36][R4.64+0x140] ;  /* 0x0001402404ae7981 */ /* 0x000164000c1e1920 */
.L_x_233:
[----:B------:R-:W-:Y:S05]  /*62c0*/  BSYNC B1 ;  /* 0x0000000000017941 */ /* 0x000fea0003800000 */
.L_x_232:
[----:B0----5:R-:W-:Y:S01]  /*62d0*/  FMUL R3, R174, R155 ;  /* 0x0000009bae037220 */ /* 0x021fe20000400000 */
[----:B------:R-:W-:Y:S01]  /*62e0*/  ISETP.GT.AND P2, PT, R0, 0x51, P0 ;  /* 0x000000510000780c */ /* 0x000fe20000744270 */
[----:B------:R-:W-:Y:S02]  /*62f0*/  BSSY B1, `(.L_x_234) ;  /* 0x0000005000017945 */ /* 0x000fe40003800000 */
[----:B------:R-:W-:-:S05]  /*6300*/  FFMA R3, R64, R154, R3 ;  /* 0x0000009a40037223 */ /* 0x000fca0000000003 */
[----:B------:R0:W-:Y:S05]  /*6310*/  @P3 STG.E desc[UR36][R6.64+0x140], R3 ;  /* 0x0001400306003986 */ /* 0x0001ea000c101924 */
[----:B------:R-:W-:Y:S05]  /*6320*/  @!P2 BRA `(.L_x_235) ;  /* 0x000000000004a947 */ /* 0x000fea0003800000 */
[----:B------:R0:W5:Y:S02]  /*6330*/  LDG.E.LTC128B R174, desc[UR36][R4.64+0x144] ;  /* 0x0001442404ae7981 */ /* 0x000164000c1e1920 */
.L_x_235:
[----:B------:R-:W-:Y:S05]  /*6340*/  BSYNC B1 ;  /* 0x0000000000017941 */ /* 0x000fea0003800000 */
.L_x_234:
[----:B-----5:R-:W-:Y:S01]  /*6350*/  FMUL R12, R174, R155 ;  /* 0x0000009bae0c7220 */ /* 0x020fe20000400000 */
[----:B------:R-:W-:Y:S01]  /*6360*/  ISETP.GT.AND P3, PT, R0, 0x50, P1 ;  /* 0x000000500000780c */ /* 0x000fe20000f64270 */
[----:B------:R-:W-:Y:S02]  /*6370*/  BSSY B1, `(.L_x_236) ;  /* 0x0000005000017945 */ /* 0x000fe40003800000 */
[----:B------:R-:W-:-:S05]  /*6380*/  FFMA R65, R65, R154, R12 ;  /* 0x0000009a41417223 */ /* 0x000fca000000000c */
[----:B------:R0:W-:Y:S05]  /*6390*/  @P2 STG.E desc[UR36][R6.64+0x144], R65 ;  /* 0x0001444106002986 */ /* 0x0001ea000c101924 */
[----:B------:R-:W-:Y:S05]  /*63a0*/  @!P3 BRA `(.L_x_237) ;  /* 0x000000000004b947 */ /* 0x000fea0003800000 */
[----:B------:R0:W5:Y:S02]  /*63b0*/  LDG.E.LTC128B R174, desc[UR36][R10.64+0x140] ;  /* 0x000140240aae7981 */ /* 0x000164000c1e1920 */
.L_x_237:
[----:B------:R-:W-:Y:S05]  /*63c0*/  BSYNC B1 ;  /* 0x0000000000017941 */ /* 0x000fea0003800000 */
.L_x_236:
[----:B0----5:R-:W-:Y:S01]  /*63d0*/  FMUL R3, R174, R155 ;  /* 0x0000009bae037220 */ /* 0x021fe20000400000 */
[----:B------:R-:W-:Y:S01]  /*63e0*/  ISETP.GT.AND P2, PT, R0, 0x51, P1 ;  /* 0x000000510000780c */ /* 0x000fe20000f44270 */
[----:B------:R-:W-:Y:S02]  /*63f0*/  BSSY B1, `(.L_x_238) ;  /* 0x0000005000017945 */ /* 0x000fe40003800000 */
[----:B------:R-:W-:-:S05]  /*6400*/  FFMA R3, R66, R154, R3 ;  /* 0x0000009a42037223 */ /* 0x000fca0000000003 */
[----:B------:R0:W-:Y:S05]  /*6410*/  @P3 STG.E desc[UR36][R8.64+0x140], R3 ;  /* 0x0001400308003986 */ /* 0x0001ea000c101924 */
[----:B------:R-:W-:Y:S05]  /*6420*/  @!P2 BRA `(.L_x_239) ;  /* 0x000000000004a947 */ /* 0x000fea0003800000 */
[----:B------:R0:W5:Y:S02]  /*6430*/  LDG.E.LTC128B R174, desc[UR36][R10.64+0x144] ;  /* 0x000144240aae7981 */ /* 0x000164000c1e1920 */
.L_x_239:
[----:B------:R-:W-:Y:S05]  /*6440*/  BSYNC B1 ;  /* 0x0000000000017941 */ /* 0x000fea0003800000 */
.L_x_238:
[----:B-----5:R-:W-:Y:S01]  /*6450*/  FMUL R12, R174, R155 ;  /* 0x0000009bae0c7220 */ /* 0x020fe20000400000 */
[----:B------:R-:W-:Y:S01]  /*6460*/  ISETP.GT.AND P3, PT, R0, 0x58, P0 ;  /* 0x000000580000780c */ /* 0x000fe20000764270 */
[----:B------:R-:W-:Y:S02]  /*6470*/  BSSY B1, `(.L_x_240) ;  /* 0x0000005000017945 */ /* 0x000fe40003800000 */
[----:B------:R-:W-:-:S05]  /*6480*/  FFMA R67, R67, R154, R12 ;  /* 0x0000009a43437223 */ /* 0x000fca000000000c */
[----:B------:R0:W-:Y:S05]  /*6490*/  @P2 STG.E desc[UR36][R8.64+0x144], R67 ;  /* 0x0001444308002986 */ /* 0x0001ea000c101924 */
[----:B------:R-:W-:Y:S05]  /*64a0*/  @!P3 BRA `(.L_x_241) ;  /* 0x000000000004b947 */ /* 0x000fea0003800000 */
[----:B------:R0:W5:Y:S02]  /*64b0*/  LDG.E.LTC128B R174, desc[UR36][R4.64+0x160] ;  /* 0x0001602404ae7981 */ /* 0x000164000c1e1920 */
.L_x_241:
[----:B------:R-:W-:Y:S05]  /*64c0*/  BSYNC B1 ;  /* 0x0000000000017941 */ /* 0x000fea0003800000 */
.L_x_240:
[----:B0----5:R-:W-:Y:S01]  /*64d0*/  FMUL R3, R174, R155 ;  /* 0x0000009bae037220 */ /* 0x021fe20000400000 */
[----:B------:R-:W-:Y:S01]  /*64e0*/  ISETP.GT.AND P2, PT, R0, 0x59, P0 ;  /* 0x000000590000780c */ /* 0x000fe20000744270 */
[----:B------:R-:W-:Y:S02]  /*64f0*/  BSSY B1, `(.L_x_242) ;  /* 0x0000005000017945 */ /* 0x000fe40003800000 */
[----:B------:R-:W-:-:S05]  /*6500*/  FFMA R3, R68, R154, R3 ;  /* 0x0000009a44037223 */ /* 0x000fca0000000003 */
[----:B------:R0:W-:Y:S05]  /*6510*/  @P3 STG.E desc[UR36][R6.64+0x160], R3 ;  /* 0x0001600306003986 */ /* 0x0001ea000c101924 */
[----:B------:R-:W-:Y:S05]  /*6520*/  @!P2 BRA `(.L_x_243) ;  /* 0x000000000004a947 */ /* 0x000fea0003800000 */
[----:B------:R0:W5:Y:S02]  /*6530*/  LDG.E.LTC128B R174, desc[UR36][R4.64+0x164] ;  /* 0x0001642404ae7981 */ /* 0x000164000c1e1920 */
.L_x_243:
[----:B------:R-:W-:Y:S05]  /*6540*/  BSYNC B1 ;  /* 0x0000000000017941 */ /* 0x000fea0003800000 */
.L_x_242:
[----:B-----5:R-:W-:Y:S01]  /*6550*/  FMUL R12, R174, R155 ;  /* 0x0000009bae0c7220 */ /* 0x020fe20000400000 */
[----:B------:R-:W-:Y:S01]  /*6560*/  ISETP.GT.AND P3, PT, R0, 0x58, P1 ;  /* 0x000000580000780c */ /* 0x000fe20000f64270 */
[----:B------:R-:W-:Y:S02]  /*6570*/  BSSY B1, `(.L_x_244) ;  /* 0x0000005000017945 */ /* 0x000fe40003800000 */
[----:B------:R-:W-:-:S05]  /*6580*/  FFMA R69, R69, R154, R12 ;  /* 0x0000009a45457223 */ /* 0x000fca000000000c */
[----:B------:R0:W-:Y:S05]  /*6590*/  @P2 STG.E desc[UR36][R6.64+0x164], R69 ;  /* 0x0001644506002986 */ /* 0x0001ea000c101924 */
[----:B------:R-:W-:Y:S05]  /*65a0*/  @!P3 BRA `(.L_x_245) ;  /* 0x000000000004b947 */ /* 0x000fea0003800000 */
[----:B------:R0:W5:Y:S02]  /*65b0*/  LDG.E.LTC128B R174, desc[UR36][R10.64+0x160] ;  /* 0x000160240aae7981 */ /* 0x000164000c1e1920 */
.L_x_245:
[----:B------:R-:W-:Y:S05]  /*65c0*/  BSYNC B1 ;  /* 0x0000000000017941 */ /* 0x000fea0003800000 */
.L_x_244:
[----:B0----5:R-:W-:Y:S01]  /*65d0*/  FMUL R3, R174, R155 ;  /* 0x0000009bae037220 */ /* 0x021fe20000400000 */
[----:B------:R-:W-:Y:S01]  /*65e0*/  ISETP.GT.AND P2, PT, R0, 0x59, P1 ;  /* 0x000000590000780c */ /* 0x000fe20000f44270 */
[----:B------:R-:W-:Y:S02]  /*65f0*/  BSSY B1, `(.L_x_246) ;  /* 0x0000005000017945 */ /* 0x000fe40003800000 */
[----:B------:R-:W-:-:S05]  /*6600*/  FFMA R3, R70, R154, R3 ;  /* 0x0000009a46037223 */ /* 0x000fca0000000003 */
[----:B------:R0:W-:Y:S05]  /*6610*/  @P3 STG.E desc[UR36][R8.64+0x160], R3 ;  /* 0x0001600308003986 */ /* 0x0001ea000c101924 */
[----:B------:R-:W-:Y:S05]  /*6620*/  @!P2 BRA `(.L_x_247) ;  /* 0x000000000004a947 */ /* 0x000fea0003800000 */
[----:B------:R0:W5:Y:S02]  /*6630*/  LDG.E.LTC128B R174, desc[UR36][R10.64+0x164] ;  /* 0x000164240aae7981 */ /* 0x000164000c1e1920 */
.L_x_247:
[----:B------:R-:W-:Y:S05]  /*6640*/  BSYNC B1 ;  /* 0x0000000000017941 */ /* 0x000fea0003800000 */
.L_x_246:
[----:B-----5:R-:W-:Y:S01]  /*6650*/  FMUL R12, R174, R155 ;  /* 0x0000009bae0c7220 */ /* 0x020fe20000400000 */
[----:B------:R-:W-:Y:S01]  /*6660*/  ISETP.GT.AND P3, PT, R0, 0x60, P0 ;  /* 0x000000600000780c */ /* 0x000fe20000764270 */
[----:B------:R-:W-:Y:S02]  /*6670*/  BSSY B1, `(.L_x_248) ;  /* 0x0000005000017945 */ /* 0x000fe40003800000 */
[----:B------:R-:W-:-:S05]  /*6680*/  FFMA R71, R71, R154, R12 ;  /* 0x0000009a47477223 */ /* 0x000fca000000000c */
[----:B------:R0:W-:Y:S05]  /*6690*/  @P2 STG.E desc[UR36][R8.64+0x164], R71 ;  /* 0x0001644708002986 */ /* 0x0001ea000c101924 */
[----:B------:R-:W-:Y:S05]  /*66a0*/  @!P3 BRA `(.L_x_249) ;  /* 0x000000000004b947 */ /* 0x000fea0003800000 */
[----:B------:R0:W5:Y:S02]  /*66b0*/  LDG.E.LTC128B R174, desc[UR36][R4.64+0x180] ;  /* 0x0001802404ae7981 */ /* 0x000164000c1e1920 */
.L_x_249:
[----:B------:R-:W-:Y:S05]  /*66c0*/  BSYNC B1 ;  /* 0x0000000000017941 */ /* 0x000fea0003800000 */
.L_x_248:
[----:B0----5:R-:W-:Y:S01]  /*66d0*/  FMUL R3, R174, R155 ;  /* 0x0000009bae037220 */ /* 0x021fe20000400000 */
[----:B------:R-:W-:Y:S01]  /*66e0*/  ISETP.GT.AND P2, PT, R0, 0x61, P0 ;  /* 0x000000610000780c */ /* 0x000fe20000744270 */
[----:B------:R-:W-:Y:S02]  /*66f0*/  BSSY B1, `(.L_x_250) ;  /* 0x0000005000017945 */ /* 0x000fe40003800000 */
[----:B------:R-:W-:-:S05]  /*6700*/  FFMA R3, R72, R154, R3 ;  /* 0x0000009a48037223 */ /* 0x000fca0000000003 */
[----:B------:R0:W-:Y:S05]  /*6710*/  @P3 STG.E desc[UR36][R6.64+0x180], R3 ;  /* 0x0001800306003986 */ /* 0x0001ea000c101924 */
[----:B------:R-:W-:Y:S05]  /*6720*/  @!P2 BRA `(.L_x_251) ;  /* 0x000000000004a947 */ /* 0x000fea0003800000 */
[----:B------:R0:W5:Y:S02]  /*6730*/  LDG.E.LTC128B R174, desc[UR36][R4.64+0x184] ;  /* 0x0001842404ae7981 */ /* 0x000164000c1e1920 */
.L_x_251:
[----:B------:R-:W-:Y:S05]  /*6740*/  BSYNC B1 ;  /* 0x0000000000017941 */ /* 0x000fea0003800000 */
.L_x_250:
[----:B-----5:R-:W-:Y:S01]  /*6750*/  FMUL R12, R174, R155 ;  /* 0x0000009bae0c7220 */ /* 0x020fe20000400000 */
[----:B------:R-:W-:Y:S01]  /*6760*/  ISETP.GT.AND P3, PT, R0, 0x60, P1 ;  /* 0x000000600000780c */ /* 0x000fe20000f64270 */
[----:B------:R-:W-:Y:S02]  /*6770*/  BSSY B1, `(.L_x_252) ;  /* 0x0000005000017945 */ /* 0x000fe40003800000 */
[----:B------:R-:W-:-:S05]  /*6780*/  FFMA R73, R73, R154, R12 ;  /* 0x0000009a49497223 */ /* 0x000fca000000000c */
[----:B------:R0:W-:Y:S05]  /*6790*/  @P2 STG.E desc[UR36][R6.64+0x184], R73 ;  /* 0x0001844906002986 */ /* 0x0001ea000c101924 */
[----:B------:R-:W-:Y:S05]  /*67a0*/  @!P3 BRA `(.L_x_253) ;  /* 0x000000000004b947 */ /* 0x000fea0003800000 */
[----:B------:R0:W5:Y:S02]  /*67b0*/  LDG.E.LTC128B R174, desc[UR36][R10.64+0x180] ;  /* 0x000180240aae7981 */ /* 0x000164000c1e1920 */
.L_x_253:
[----:B------:R-:W-:Y:S05]  /*67c0*/  BSYNC B1 ;  /* 0x0000000000017941 */ /* 0x000fea0003800000 */
.L_x_252:
[----:B0----5:R-:W-:Y:S01]  /*67d0*/  FMUL R3, R174, R155 ;  /* 0x0000009bae037220 */ /* 0x021fe20000400000 */
[----:B------:R-:W-:Y:S01]  /*67e0*/  ISETP.GT.AND P2, PT, R0, 0x61, P1 ;  /* 0x000000610000780c */ /* 0x000fe20000f44270 */
[----:B------:R-:W-:Y:S02]  /*67f0*/  BSSY B1, `(.L_x_254) ;  /* 0x0000005000017945 */ /* 0x000fe40003800000 */
[----:B------:R-:W-:-:S05]  /*6800*/  FFMA R3, R74, R154, R3 ;  /* 0x0000009a4a037223 */ /* 0x000fca0000000003 */
[----:B------:R0:W-:Y:S05]  /*6810*/  @P3 STG.E desc[UR36][R8.64+0x180], R3 ;  /* 0x0001800308003986 */ /* 0x0001ea000c101924 */
[----:B------:R-:W-:Y:S05]  /*6820*/  @!P2 BRA `(.L_x_255) ;  /* 0x000000000004a947 */ /* 0x000fea0003800000 */
[----:B------:R0:W5:Y:S02]  /*6830*/  LDG.E.LTC128B R174, desc[UR36][R10.64+0x184] ;  /* 0x000184240aae7981 */ /* 0x000164000c1e1920 */
.L_x_255:
[----:B------:R-:W-:Y:S05]  /*6840*/  BSYNC B1 ;  /* 0x0000000000017941 */ /* 0x000fea0003800000 */
.L_x_254:
[----:B-----5:R-:W-:Y:S01]  /*6850*/  FMUL R12, R174, R155 ;  /* 0x0000009bae0c7220 */ /* 0x020fe20000400000 */
[----:B------:R-:W-:Y:S01]  /*6860*/  ISETP.GT.AND P3, PT, R0, 0x68, P0 ;  /* 0x000000680000780c */ /* 0x000fe20000764270 */
[----:B------:R-:W-:Y:S02]  /*6870*/  BSSY B1, `(.L_x_256) ;  /* 0x0000005000017945 */ /* 0x000fe40003800000 */
[----:B------:R-:W-:-:S05]  /*6880*/  FFMA R75, R75, R154, R12 ;  /* 0x0000009a4b4b7223 */ /* 0x000fca000000000c */
[----:B------:R0:W-:Y:S05]  /*6890*/  @P2 STG.E desc[UR36][R8.64+0x184], R75 ;  /* 0x0001844b08002986 */ /* 0x0001ea000c101924 */
[----:B------:R-:W-:Y:S05]  /*68a0*/  @!P3 BRA `(.L_x_257) ;  /* 0x000000000004b947 */ /* 0x000fea0003800000 */
[----:B------:R0:W5:Y:S02]  /*68b0*/  LDG.E.LTC128B R174, desc[UR36][R4.64+0x1a0] ;  /* 0x0001a02404ae7981 */ /* 0x000164000c1e1920 */
.L_x_257:
[----:B------:R-:W-:Y:S05]  /*68c0*/  BSYNC B1 ;  /* 0x0000000000017941 */ /* 0x000fea0003800000 */
.L_x_256:
[----:B0----5:R-:W-:Y:S01]  /*68d0*/  FMUL R3, R174, R155 ;  /* 0x0000009bae037220 */ /* 0x021fe20000400000 */
[----:B------:R-:W-:Y:S01]  /*68e0*/  ISETP.GT.AND P2, PT, R0, 0x69, P0 ;  /* 0x000000690000780c */ /* 0x000fe20000744270 */
[----:B------:R-:W-:Y:S02]  /*68f0*/  BSSY B1, `(.L_x_258) ;  /* 0x0000005000017945 */ /* 0x000fe40003800000 */
[----:B------:R-:W-:-:S05]  /*6900*/  FFMA R3, R76, R154, R3 ;  /* 0x0000009a4c037223 */ /* 0x000fca0000000003 */
[----:B------:R0:W-:Y:S05]  /*6910*/  @P3 STG.E desc[UR36][R6.64+0x1a0], R3 ;  /* 0x0001a00306003986 */ /* 0x0001ea000c101924 */
[----:B------:R-:W-:Y:S05]  /*6920*/  @!P2 BRA `(.L_x_259) ;  /* 0x000000000004a947 */ /* 0x000fea0003800000 */
[----:B------:R0:W5:Y:S02]  /*6930*/  LDG.E.LTC128B R174, desc[UR36][R4.64+0x1a4] ;  /* 0x0001a42404ae7981 */ /* 0x000164000c1e1920 */
.L_x_259:
[----:B------:R-:W-:Y:S05]  /*6940*/  BSYNC B1 ;  /* 0x0000000000017941 */ /* 0x000fea0003800000 */
.L_x_258:
[----:B-----5:R-:W-:Y:S01]  /*6950*/  FMUL R12, R174, R155 ;  /* 0x0000009bae0c7220 */ /* 0x020fe20000400000 */
[----:B------:R-:W-:Y:S01]  /*6960*/  ISETP.GT.AND P3, PT, R0, 0x68, P1 ;  /* 0x000000680000780c */ /* 0x000fe20000f64270 */
[----:B------:R-:W-:Y:S02]  /*6970*/  BSSY B1, `(.L_x_260) ;  /* 0x0000005000017945 */ /* 0x000fe40003800000 */
[----:B------:R-:W-:-:S05]  /*6980*/  FFMA R77, R77, R154, R12 ;  /* 0x0000009a4d4d7223 */ /* 0x000fca000000000c */
[----:B------:R0:W-:Y:S05]  /*6990*/  @P2 STG.E desc[UR36][R6.64+0x1a4], R77 ;  /* 0x0001a44d06002986 */ /* 0x0001ea000c101924 */
[----:B------:R-:W-:Y:S05]  /*69a0*/  @!P3 BRA `(.L_x_261) ;  /* 0x000000000004b947 */ /* 0x000fea0003800000 */
[----:B------:R0:W5:Y:S02]  /*69b0*/  LDG.E.LTC128B R174, desc[UR36][R10.64+0x1a0] ;  /* 0x0001a0240aae7981 */ /* 0x000164000c1e1920 */
.L_x_261:
[----:B------:R-:W-:Y:S05]  /*69c0*/  BSYNC B1 ;  /* 0x0000000000017941 */ /* 0x000fea0003800000 */
.L_x_260:
[----:B0----5:R-:W-:Y:S01]  /*69d0*/  FMUL R3, R174, R155 ;  /* 0x0000009bae037220 */ /* 0x021fe20000400000 */
[----:B------:R-:W-:Y:S01]  /*69e0*/  ISETP.GT.AND P2, PT, R0, 0x69, P1 ;  /* 0x000000690000780c */ /* 0x000fe20000f44270 */
[----:B------:R-:W-:Y:S02]  /*69f0*/  BSSY B1, `(.L_x_262) ;  /* 0x0000005000017945 */ /* 0x000fe40003800000 */
[----:B------:R-:W-:-:S05]  /*6a00*/  FFMA R3, R78, R154, R3 ;  /* 0x0000009a4e037223 */ /* 0x000fca0000000003 */
[----:B------:R0:W-:Y:S05]  /*6a10*/  @P3 STG.E desc[UR36][R8.64+0x1a0], R3 ;  /* 0x0001a00308003986 */ /* 0x0001ea000c101924 */
[----:B------:R-:W-:Y:S05]  /*6a20*/  @!P2 BRA `(.L_x_263) ;  /* 0x000000000004a947 */ /* 0x000fea0003800000 */
[----:B------:R0:W5:Y:S02]  /*6a30*/  LDG.E.LTC128B R174, desc[UR36][R10.64+0x1a4] ;  /* 0x0001a4240aae7981 */ /* 0x000164000c1e1920 */
.L_x_263:
[----:B------:R-:W-:Y:S05]  /*6a40*/  BSYNC B1 ;  /* 0x0000000000017941 */ /* 0x000fea0003800000 */
.L_x_262:
[----:B-----5:R-:W-:Y:S01]  /*6a50*/  FMUL R12, R174, R155 ;  /* 0x0000009bae0c7220 */ /* 0x020fe20000400000 */
[----:B------:R-:W-:Y:S01]  /*6a60*/  ISETP.GT.AND P3, PT, R0, 0x70, P0 ;  /* 0x000000700000780c */ /* 0x000fe20000764270 */
[----:B------:R-:W-:Y:S02]  /*6a70*/  BSSY B1, `(.L_x_264) ;  /* 0x0000005000017945 */ /* 0x000fe40003800000 */
[----:B------:R-:W-:-:S05]  /*6a80*/  FFMA R79, R79, R154, R12 ;  /* 0x0000009a4f4f7223 */ /* 0x000fca000000000c */
[----:B------:R0:W-:Y:S05]  /*6a90*/  @P2 STG.E desc[UR36][R8.64+0x1a4], R79 ;  /* 0x0001a44f08002986 */ /* 0x0001ea000c101924 */
[----:B------:R-:W-:Y:S05]  /*6aa0*/  @!P3 BRA `(.L_x_265) ;  /* 0x000000000004b947 */ /* 0x000fea0003800000 */
[----:B------:R0:W5:Y:S02]  /*6ab0*/  LDG.E.LTC128B R174, desc[UR36][R4.64+0x1c0] ;  /* 0x0001c02404ae7981 */ /* 0x000164000c1e1920 */
.L_x_265:
[----:B------:R-:W-:Y:S05]  /*6ac0*/  BSYNC B1 ;  /* 0x0000000000017941 */ /* 0x000fea0003800000 */
.L_x_264:
[----:B0----5:R-:W-:Y:S01]  /*6ad0*/  FMUL R3, R174, R155 ;  /* 0x0000009bae037220 */ /* 0x021fe20000400000 */
[----:B------:R-:W-:Y:S01]  /*6ae0*/  ISETP.GT.AND P2, PT, R0, 0x71, P0 ;  /* 0x000000710000780c */ /* 0x000fe20000744270 */
[----:B------:R-:W-:Y:S02]  /*6af0*/  BSSY B1, `(.L_x_266) ;  /* 0x0000005000017945 */ /* 0x000fe40003800000 */
[----:B------:R-:W-:-:S05]  /*6b00*/  FFMA R3, R80, R154, R3 ;  /* 0x0000009a50037223 */ /* 0x000fca0000000003 */
[----:B------:R0:W-:Y:S05]  /*6b10*/  @P3 STG.E desc[UR36][R6.64+0x1c0], R3 ;  /* 0x0001c00306003986 */ /* 0x0001ea000c101924 */
[----:B------:R-:W-:Y:S05]  /*6b20*/  @!P2 BRA `(.L_x_267) ;  /* 0x000000000004a947 */ /* 0x000fea0003800000 */
[----:B------:R0:W5:Y:S02]  /*6b30*/  LDG.E.LTC128B R174, desc[UR36][R4.64+0x1c4] ;  /* 0x0001c42404ae7981 */ /* 0x000164000c1e1920 */
.L_x_267:
[----:B------:R-:W-:Y:S05]  /*6b40*/  BSYNC B1 ;  /* 0x0000000000017941 */ /* 0x000fea0003800000 */
.L_x_266:
[----:B-----5:R-:W-:Y:S01]  /*6b50*/  FMUL R12, R174, R155 ;  /* 0x0000009bae0c7220 */ /* 0x020fe20000400000 */
[----:B------:R-:W-:Y:S01]  /*6b60*/  ISETP.GT.AND P3, PT, R0, 0x70, P1 ;  /* 0x000000700000780c */ /* 0x000fe20000f64270 */
[----:B------:R-:W-:Y:S02]  /*6b70*/  BSSY B1, `(.L_x_268) ;  /* 0x0000005000017945 */ /* 0x000fe40003800000 */
[----:B------:R-:W-:-:S05]  /*6b80*/  FFMA R81, R81, R154, R12 ;  /* 0x0000009a51517223 */ /* 0x000fca000000000c */
[----:B------:R0:W-:Y:S05]  /*6b90*/  @P2 STG.E desc[UR36][R6.64+0x1c4], R81 ;  /* 0x0001c45106002986 */ /* 0x0001ea000c101924 */
[----:B------:R-:W-:Y:S05]  /*6ba0*/  @!P3 BRA `(.L_x_269) ;  /* 0x000000000004b947 */ /* 0x000fea0003800000 */
[----:B------:R0:W5:Y:S02]  /*6bb0*/  LDG.E.LTC128B R174, desc[UR36][R10.64+0x1c0] ;  /* 0x0001c0240aae7981 */ /* 0x000164000c1e1920 */
.L_x_269:
[----:B------:R-:W-:Y:S05]  /*6bc0*/  BSYNC B1 ;  /* 0x0000000000017941 */ /* 0x000fea0003800000 */
.L_x_268:
[----:B0----5:R-:W-:Y:S01]  /*6bd0*/  FMUL R3, R174, R155 ;  /* 0x0000009bae037220 */ /* 0x021fe20000400000 */
[----:B------:R-:W-:Y:S01]  /*6be0*/  ISETP.GT.AND P2, PT, R0, 0x71, P1 ;  /* 0x000000710000780c */ /* 0x000fe20000f44270 */
[----:B------:R-:W-:Y:S02]  /*6bf0*/  BSSY B1, `(.L_x_270) ;  /* 0x0000005000017945 */ /* 0x000fe40003800000 */
[----:B------:R-:W-:-:S05]  /*6c00*/  FFMA R3, R82, R154, R3 ;  /* 0x0000009a52037223 */ /* 0x000fca0000000003 */
[----:B------:R0:W-:Y:S05]  /*6c10*/  @P3 STG.E desc[UR36][R8.64+0x1c0], R3 ;  /* 0x0001c00308003986 */ /* 0x0001ea000c101924 */
[----:B------:R-:W-:Y:S05]  /*6c20*/  @!P2 BRA `(.L_x_271) ;  /* 0x000000000004a947 */ /* 0x000fea0003800000 */
[----:B------:R0:W5:Y:S02]  /*6c30*/  LDG.E.LTC128B R174, desc[UR36][R10.64+0x1c4] ;  /* 0x0001c4240aae7981 */ /* 0x000164000c1e1920 */
.L_x_271:
[----:B------:R-:W-:Y:S05]  /*6c40*/  BSYNC B1 ;  /* 0x0000000000017941 */ /* 0x000fea0003800000 */
.L_x_270:
[----:B-----5:R-:W-:Y:S01]  /*6c50*/  FMUL R12, R174, R155 ;  /* 0x0000009bae0c7220 */ /* 0x020fe20000400000 */
[----:B------:R-:W-:Y:S01]  /*6c60*/  ISETP.GT.AND P3, PT, R0, 0x78, P0 ;  /* 0x000000780000780c */ /* 0x000fe20000764270 */
[----:B------:R-:W-:Y:S02]  /*6c70*/  BSSY B1, `(.L_x_272) ;  /* 0x0000005000017945 */ /* 0x000fe40003800000 */
[----:B------:R-:W-:-:S05]  /*6c80*/  FFMA R83, R83, R154, R12 ;  /* 0x0000009a53537223 */ /* 0x000fca000000000c */
[----:B------:R0:W-:Y:S05]  /*6c90*/  @P2 STG.E desc[UR36][R8.64+0x1c4], R83 ;  /* 0x0001c45308002986 */ /* 0x0001ea000c101924 */
[----:B------:R-:W-:Y:S05]  /*6ca0*/  @!P3 BRA `(.L_x_273) ;  /* 0x000000000004b947 */ /* 0x000fea0003800000 */
[----:B------:R0:W5:Y:S02]  /*6cb0*/  LDG.E.LTC128B R174, desc[UR36][R4.64+0x1e0] ;  /* 0x0001e02404ae7981 */ /* 0x000164000c1e1920 */
.L_x_273:
[----:B------:R-:W-:Y:S05]  /*6cc0*/  BSYNC B1 ;  /* 0x0000000000017941 */ /* 0x000fea0003800000 */
.L_x_272:
[----:B0----5:R-:W-:Y:S01]  /*6cd0*/  FMUL R3, R174, R155 ;  /* 0x0000009bae037220 */ /* 0x021fe20000400000 */
[----:B------:R-:W-:Y:S01]  /*6ce0*/  ISETP.GT.AND P0, PT, R0, 0x79, P0 ;  /* 0x000000790000780c */ /* 0x000fe20000704270 */
[----:B------:R-:W-:Y:S02]  /*6cf0*/  BSSY B1, `(.L_x_274) ;  /* 0x0000005000017945 */ /* 0x000fe40003800000 */
[----:B------:R-:W-:-:S05]  /*6d00*/  FFMA R3, R84, R154, R3 ;  /* 0x0000009a54037223 */ /* 0x000fca0000000003 */
[----:B------:R0:W-:Y:S05]  /*6d10*/  @P3 STG.E desc[UR36][R6.64+0x1e0], R3 ;  /* 0x0001e00306003986 */ /* 0x0001ea000c101924 */
[----:B------:R-:W-:Y:S05]  /*6d20*/  @!P0 BRA `(.L_x_275) ;  /* 0x0000000000048947 */ /* 0x000fea0003800000 */
[----:B------:R0:W5:Y:S02]  /*6d30*/  LDG.E.LTC128B R174, desc[UR36][R4.64+0x1e4] ;  /* 0x0001e42404ae7981 */ /* 0x000164000c1e1920 */
.L_x_275:
[----:B------:R-:W-:Y:S05]  /*6d40*/  BSYNC B1 ;  /* 0x0000000000017941 */ /* 0x000fea0003800000 */
.L_x_274:
[----:B0-2--5:R-:W-:Y:S01]  /*6d50*/  FMUL R4, R174, R155 ;  /* 0x0000009bae047220 */ /* 0x025fe20000400000 */
[----:B------:R-:W-:Y:S01]  /*6d60*/  ISETP.GT.AND P2, PT, R0, 0x78, P1 ;  /* 0x000000780000780c */ /* 0x000fe20000f44270 */
[----:B------:R-:W-:Y:S02]  /*6d70*/  BSSY B1, `(.L_x_276) ;  /* 0x0000005000017945 */ /* 0x000fe40003800000 */
[----:B------:R-:W-:-:S05]  /*6d80*/  FFMA R85, R85, R154, R4 ;  /* 0x0000009a55557223 */ /* 0x000fca0000000004 */
[----:B------:R0:W-:Y:S05]  /*6d90*/  @P0 STG.E desc[UR36][R6.64+0x1e4], R85 ;  /* 0x0001e45506000986 */ /* 0x0001ea000c101924 */
[----:B------:R-:W-:Y:S05]  /*6da0*/  @!P2 BRA `(.L_x_277) ;  /* 0x000000000004a947 */ /* 0x000fea0003800000 */
[----:B------:R2:W5:Y:S02]  /*6db0*/  LDG.E.LTC128B R174, desc[UR36][R10.64+0x1e0] ;  /* 0x0001e0240aae7981 */ /* 0x000564000c1e1920 */
.L_x_277:
[----:B------:R-:W-:Y:S05]  /*6dc0*/  BSYNC B1 ;  /* 0x0000000000017941 */ /* 0x000fea0003800000 */
.L_x_276:
[----:B-----5:R-:W-:Y:S01]  /*6dd0*/  FMUL R3, R174, R155 ;  /* 0x0000009bae037220 */ /* 0x020fe20000400000 */
[----:B------:R-:W-:Y:S01]  /*6de0*/  @P2 IMAD.MOV.U32 R4, RZ, RZ, R8 ;  /* 0x000000ffff042224 */ /* 0x000fe200078e0008 */
[----:B------:R-:W-:Y:S01]  /*6df0*/  @P2 MOV R5, R9 ;  /* 0x0000000900052202 */ /* 0x000fe20000000f00 */
[----:B------:R-:W-:Y:S01]  /*6e00*/  BSSY B1, `(.L_x_278) ;  /* 0x0000006000017945 */ /* 0x000fe20003800000 */
[----:B------:R-:W-:Y:S01]  /*6e10*/  FFMA R3, R86, R154, R3 ;  /* 0x0000009a56037223 */ /* 0x000fe20000000003 */
[----:B------:R-:W-:-:S04]  /*6e20*/  ISETP.GT.AND P1, PT, R0, 0x79, P1 ;  /* 0x000000790000780c */ /* 0x000fc80000f24270 */
[----:B------:R0:W-:Y:S09]  /*6e30*/  @P2 STG.E desc[UR36][R4.64+0x1e0], R3 ;  /* 0x0001e00304002986 */ /* 0x0001f2000c101924 */
[----:B------:R-:W-:Y:S05]  /*6e40*/  @!P1 BRA `(.L_x_279) ;  /* 0x0000000000049947 */ /* 0x000fea0003800000 */
[----:B------:R0:W5:Y:S02]  /*6e50*/  LDG.E.LTC128B R174, desc[UR36][R10.64+0x1e4] ;  /* 0x0001e4240aae7981 */ /* 0x000164000c1e1920 */
.L_x_279:
[----:B------:R-:W-:Y:S05]  /*6e60*/  BSYNC B1 ;  /* 0x0000000000017941 */ /* 0x000fea0003800000 */
.L_x_278:
[----:B-----5:R-:W-:-:S04]  /*6e70*/  FMUL R174, R174, R155 ;  /* 0x0000009baeae7220 */ /* 0x020fc80000400000 */
[----:B------:R-:W-:Y:S01]  /*6e80*/  FFMA R87, R87, R154, R174 ;  /* 0x0000009a57577223 */ /* 0x000fe200000000ae */
[----:B------:R-:W-:Y:S06]  /*6e90*/  @!P1 BRA `(.L_x_280) ;  /* 0x0000001c002c9947 */ /* 0x000fec0003800000 */
[----:B------:R0:W-:Y:S01]  /*6ea0*/  STG.E desc[UR36][R8.64+0x1e4], R87 ;  /* 0x0001e45708007986 */ /* 0x0001e2000c101924 */
[----:B------:R-:W-:Y:S05]  /*6eb0*/  BRA `(.L_x_280) ;  /* 0x0000001c00247947 */ /* 0x000fea0003800000 */
.L_x_29:
[----:B------:R-:W-:Y:S01]  /*6ec0*/  ULDC.64 UR4, c[0x0][0x5c0] ;  /* 0x0001700000047ab9 */ /* 0x000fe20000000a00 */
[----:B------:R-:W-:Y:S01]  /*6ed0*/  ISETP.GT.AND P4, PT, R0, 0x1, P0 ;  /* 0x000000010000780c */ /* 0x000fe20000784270 */
[-C--:B------:R-:W-:Y:S01]  /*6ee0*/  FMUL R13, R88, R154.reuse ;  /* 0x0000009a580d7220 */ /* 0x080fe20000400000 */
[----:B------:R-:W-:Y:S01]  /*6ef0*/  LEA R8, P1, R168, UR4, 0x2 ;  /* 0x00000004a8087c11 */ /* 0x000fe2000f8210ff */
[----:B------:R-:W-:Y:S01]  /*6f00*/  IMAD.SHL.U32 R7, R4, 0x20, RZ ;  /* 0x0000002004077824 */ /* 0x000fe200078e00ff */
[----:B------:R-:W-:Y:S01]  /*6f10*/  ISETP.GT.AND P2, PT, R3, 0x8, PT ;  /* 0x000000080300780c */ /* 0x000fe20003f44270 */
[-C--:B------:R-:W-:Y:S01]  /*6f20*/  FMUL R89, R89, R154.reuse ;  /* 0x0000009a59597220 */ /* 0x080fe20000400000 */
[----:B------:R-:W-:Y:S01]  /*6f30*/  LEA.HI.X R9, R168, UR5, R171, 0x2, P1 ;  /* 0x00000005a8097c11 */ /* 0x000fe200088f14ab */
[-C--:B------:R-:W-:Y:S01]  /*6f40*/  FMUL R91, R91, R154.reuse ;  /* 0x0000009a5b5b7220 */ /* 0x080fe20000400000 */
[----:B------:R-:W-:Y:S01]  /*6f50*/  ISETP.GT.AND P1, PT, R0, RZ, P2 ;  /* 0x000000ff0000720c */ /* 0x000fe20001724270 */
[-C--:B------:R-:W-:Y:S01]  /*6f60*/  FMUL R15, R92, R154.reuse ;  /* 0x0000009a5c0f7220 */ /* 0x080fe20000400000 */
[----:B------:R-:W-:Y:S01]  /*6f70*/  SHF.L.U64.HI R6, R4, 0x5, R5 ;  /* 0x0000000504067819 */ /* 0x000fe20000010205 */
[----:B------:R0:W-:Y:S01]  /*6f80*/  @P3 STG.E desc[UR36][R8.64], R13 ;  /* 0x0000000d08003986 */ /* 0x0001e2000c101924 */
[C---:B------:R-:W-:Y:S01]  /*6f90*/  ISETP.GT.AND P3, PT, R0.reuse, 0x1, P2 ;  /* 0x000000010000780c */ /* 0x040fe20001764270 */
[----:B------:R-:W-:Y:S01]  /*6fa0*/  FMUL R93, R93, R154 ;  /* 0x0000009a5d5d7220 */ /* 0x000fe20000400000 */
[----:B------:R-:W-:Y:S01]  /*6fb0*/  IADD3 R10, P5, R7, R8, RZ ;  /* 0x00000008070a7210 */ /* 0x000fe20007fbe0ff */
[----:B------:R-:W-:Y:S01]  /*6fc0*/  @P4 STG.E desc[UR36][R8.64+0x4], R89 ;  /* 0x0000045908004986 */ /* 0x000fe2000c101924 */
[----:B------:R-:W-:Y:S01]  /*6fd0*/  ISETP.GT.AND P4, PT, R0, 0x8, P0 ;  /* 0x000000080000780c */ /* 0x000fe20000784270 */
[-C--:B------:R-:W-:Y:S01]  /*6fe0*/  FMUL R21, R94, R154.reuse ;  /* 0x0000009a5e157220 */ /* 0x080fe20000400000 */
[-C--:B------:R-:W-:Y:S01]  /*6ff0*/  FMUL R95, R95, R154.reuse ;  /* 0x0000009a5f5f7220 */ /* 0x080fe20000400000 */
[----:B------:R-:W-:Y:S01]  /*7000*/  IMAD.X R11, R6, 0x1, R9, P5 ;  /* 0x00000001060b7824 */ /* 0x000fe200028e0609 */
[----:B------:R-:W-:Y:S01]  /*7010*/  ISETP.GT.AND P5, PT, R0, 0x9, P0 ;  /* 0x000000090000780c */ /* 0x000fe200007a4270 */
[-C--:B------:R-:W-:Y:S01]  /*7020*/  FMUL R97, R97, R154.reuse ;  /* 0x0000009a61617220 */ /* 0x080fe20000400000 */
[-C--:B------:R-:W-:Y:S01]  /*7030*/  FMUL R99, R99, R154.reuse ;  /* 0x0000009a63637220 */ /* 0x080fe20000400000 */
[-C--:B0-----:R-:W-:Y:S01]  /*7040*/  FMUL R13, R90, R154.reuse ;  /* 0x0000009a5a0d7220 */ /* 0x081fe20000400000 */
[-C--:B------:R-:W-:Y:S01]  /*7050*/  FMUL R101, R101, R154.reuse ;  /* 0x0000009a65657220 */ /* 0x080fe20000400000 */
[-C--:B------:R-:W-:Y:S01]  /*7060*/  FMUL R103, R103, R154.reuse ;  /* 0x0000009a67677220 */ /* 0x080fe20000400000 */
[-C--:B------:R-:W-:Y:S01]  /*7070*/  FMUL R105, R105, R154.reuse ;  /* 0x0000009a69697220 */ /* 0x080fe20000400000 */
[-C--:B------:R-:W-:Y:S01]  /*7080*/  FMUL R107, R107, R154.reuse ;  /* 0x0000009a6b6b7220 */ /* 0x080fe20000400000 */
[----:B------:R0:W-:Y:S01]  /*7090*/  @P1 STG.E desc[UR36][R10.64], R13 ;  /* 0x0000000d0a001986 */ /* 0x0001e2000c101924 */
[C---:B------:R-:W-:Y:S01]  /*70a0*/  ISETP.GT.AND P1, PT, R0.reuse, 0x8, P2 ;  /* 0x000000080000780c */ /* 0x040fe20001724270 */
[-C--:B------:R-:W-:Y:S01]  /*70b0*/  FMUL R109, R109, R154.reuse ;  /* 0x0000009a6d6d7220 */ /* 0x080fe20000400000 */
[-C--:B------:R-:W-:Y:S01]  /*70c0*/  FMUL R111, R111, R154.reuse ;  /* 0x0000009a6f6f7220 */ /* 0x080fe20000400000 */
[----:B------:R-:W-:Y:S01]  /*70d0*/  @P3 STG.E desc[UR36][R10.64+0x4], R91 ;  /* 0x0000045b0a003986 */ /* 0x000fe2000c101924 */
[C---:B------:R-:W-:Y:S01]  /*70e0*/  ISETP.GT.AND P3, PT, R0.reuse, 0x9, P2 ;  /* 0x000000090000780c */ /* 0x040fe20001764270 */
[-C--:B------:R-:W-:Y:S01]  /*70f0*/  FMUL R113, R113, R154.reuse ;  /* 0x0000009a71717220 */ /* 0x080fe20000400000 */
[-C--:B------:R-:W-:Y:S01]  /*7100*/  FMUL R115, R115, R154.reuse ;  /* 0x0000009a73737220 */ /* 0x080fe20000400000 */
[----:B------:R1:W-:Y:S01]  /*7110*/  @P4 STG.E desc[UR36][R8.64+0x20], R15 ;  /* 0x0000200f08004986 */ /* 0x0003e2000c101924 */
[C---:B------:R-:W-:Y:S01]  /*7120*/  ISETP.GT.AND P4, PT, R0.reuse, 0x10, P0 ;  /* 0x000000100000780c */ /* 0x040fe20000784270 */
[-C--:B------:R-:W-:Y:S01]  /*7130*/  FMUL R117, R117, R154.reuse ;  /* 0x0000009a75757220 */ /* 0x080fe20000400000 */
[-C--:B------:R-:W-:Y:S01]  /*7140*/  FMUL R119, R119, R154.reuse ;  /* 0x0000009a77777220 */ /* 0x080fe20000400000 */
[----:B------:R-:W-:Y:S01]  /*7150*/  @P5 STG.E desc[UR36][R8.64+0x24], R93 ;  /* 0x0000245d08005986 */ /* 0x000fe2000c101924 */
[----:B------:R-:W-:Y:S01]  /*7160*/  ISETP.GT.AND P5, PT, R0, 0x11, P0 ;  /* 0x000000110000780c */ /* 0x000fe200007a4270 */
[-C--:B0-----:R-:W-:Y:S01]  /*7170*/  FMUL R13, R96, R154.reuse ;  /* 0x0000009a600d7220 */ /* 0x081fe20000400000 */
[-C--:B------:R-:W-:Y:S01]  /*7180*/  FMUL R121, R121, R154.reuse ;  /* 0x0000009a79797220 */ /* 0x080fe20000400000 */
[----:B------:R0:W-:Y:S01]  /*7190*/  @P1 STG.E desc[UR36][R10.64+0x20], R21 ;  /* 0x000020150a001986 */ /* 0x0001e2000c101924 */
[C---:B------:R-:W-:Y:S01]  /*71a0*/  ISETP.GT.AND P1, PT, R0.reuse, 0x10, P2 ;  /* 0x000000100000780c */ /* 0x040fe20001724270 */
[-C--:B------:R-:W-:Y:S01]  /*71b0*/  FMUL R123, R123, R154.reuse ;  /* 0x0000009a7b7b7220 */ /* 0x080fe20000400000 */
[-C--:B------:R-:W-:Y:S01]  /*71c0*/  FMUL R125, R125, R154.reuse ;  /* 0x0000009a7d7d7220 */ /* 0x080fe20000400000 */
[----:B------:R-:W-:Y:S01]  /*71d0*/  @P3 STG.E desc[UR36][R10.64+0x24], R95 ;  /* 0x0000245f0a003986 */ /* 0x000fe2000c101924 */
[----:B------:R-:W-:Y:S01]  /*71e0*/  ISETP.GT.AND P3, PT, R0, 0x11, P2 ;  /* 0x000000110000780c */ /* 0x000fe20001764270 */
[-C--:B-1----:R-:W-:Y:S01]  /*71f0*/  FMUL R15, R98, R154.reuse ;  /* 0x0000009a620f7220 */ /* 0x082fe20000400000 */
        /* <DEDUP_REMOVED lines=26> */
[----:B------:R-:W-:Y:S01]  /*73a0*/  ISETP.GT.AND P1, PT, R0, 0x20, P2 ;  /* 0x000000200000780c */ /* 0x000fe20001724270 */
[-C--:B------:R-:W-:Y:S01]  /*73b0*/  FMUL R147, R147, R154.reuse ;  /* 0x0000009a93937220 */ /* 0x080fe20000400000 */
[----:B------:R-:W-:Y:S01]  /*73c0*/  SHF.L.U32 R23, R4, 0x9, RZ ;  /* 0x0000000904177819 */ /* 0x000fe200000006ff */
[----:B------:R-:W-:Y:S01]  /*73d0*/  @P3 STG.E desc[UR36][R10.64+0x64], R103 ;  /* 0x000064670a003986 */ /* 0x000fe2000c101924 */
[----:B------:R-:W-:Y:S01]  /*73e0*/  ISETP.GT.AND P3, PT, R0, 0x21, P2 ;  /* 0x000000210000780c */ /* 0x000fe20001764270 */
[-C--:B-1----:R-:W-:Y:S01]  /*73f0*/  FMUL R21, R106, R154.reuse ;  /* 0x0000009a6a157220 */ /* 0x082fe20000400000 */
[-C--:B------:R-:W-:Y:S01]  /*7400*/  FMUL R149, R149, R154.reuse ;  /* 0x0000009a95957220 */ /* 0x080fe20000400000 */
[----:B------:R1:W-:Y:S01]  /*7410*/  @P4 STG.E desc[UR36][R8.64+0x80], R15 ;  /* 0x0000800f08004986 */ /* 0x0003e2000c101924 */
[----:B------:R-:W-:Y:S01]  /*7420*/  ISETP.GT.AND P4, PT, R0, 0x28, P0 ;  /* 0x000000280000780c */ /* 0x000fe20000784270 */
[-C--:B------:R-:W-:Y:S01]  /*7430*/  FMUL R151, R151, R154.reuse ;  /* 0x0000009a97977220 */ /* 0x080fe20000400000 */
[----:B------:R-:W-:Y:S01]  /*7440*/  SHF.L.U64.HI R5, R4, 0x9, R5 ;  /* 0x0000000904057819 */ /* 0x000fe20000010205 */
        /* <DEDUP_REMOVED lines=86> */
[----:B------:R-:W-:-:S02]  /*79b0*/  FMUL R87, R87, R154 ;  /* 0x0000009a57577220 */ /* 0x000fc40000400000 */
[----:B------:R-:W-:Y:S01]  /*79c0*/  @P3 STG.E desc[UR36][R10.64+0x124], R127 ;  /* 0x0001247f0a003986 */ /* 0x000fe2000c101924 */
[----:B------:R-:W-:Y:S01]  /*79d0*/  ISETP.GT.AND P3, PT, R0, 0x51, P2 ;  /* 0x000000510000780c */ /* 0x000fe20001764270 */
[----:B-1----:R-:W-:Y:S02]  /*79e0*/  FMUL R21, R130, R154 ;  /* 0x0000009a82157220 */ /* 0x002fe40000400000 */
[----:B------:R1:W-:Y:S01]  /*79f0*/  @P4 STG.E desc[UR36][R8.64+0x140], R15 ;  /* 0x0001400f08004986 */ /* 0x0003e2000c101924 */
[----:B------:R-:W-:-:S03]  /*7a00*/  ISETP.GT.AND P4, PT, R0, 0x58, P0 ;  /* 0x000000580000780c */ /* 0x000fc60000784270 */
[----:B------:R-:W-:Y:S01]  /*7a10*/  @P5 STG.E desc[UR36][R8.64+0x144], R129 ;  /* 0x0001448108005986 */ /* 0x000fe2000c101924 */
[----:B------:R-:W-:Y:S01]  /*7a20*/  ISETP.GT.AND P5, PT, R0, 0x59, P0 ;  /* 0x000000590000780c */ /* 0x000fe200007a4270 */
[----:B0-----:R-:W-:Y:S02]  /*7a30*/  FMUL R13, R132, R154 ;  /* 0x0000009a840d7220 */ /* 0x001fe40000400000 */
[----:B------:R0:W-:Y:S01]  /*7a40*/  @P1 STG.E desc[UR36][R10.64+0x140], R21 ;  /* 0x000140150a001986 */ /* 0x0001e2000c101924 */
[----:B------:R-:W-:-:S03]  /*7a50*/  ISETP.GT.AND P1, PT, R0, 0x58, P2 ;  /* 0x000000580000780c */ /* 0x000fc60001724270 */
        /* <DEDUP_REMOVED lines=32> */
[-C--:B-1----:R-:W-:Y:S02]  /*7c60*/  FMUL R15, R146, R154.reuse ;  /* 0x0000009a920f7220 */ /* 0x082fe40000400000 */
[----:B------:R1:W-:Y:S01]  /*7c70*/  @P4 STG.E desc[UR36][R8.64+0x1c0], R13 ;  /* 0x0001c00d08004986 */ /* 0x0003e2000c101924 */
[C---:B------:R-:W-:Y:S02]  /*7c80*/  ISETP.GT.AND P4, PT, R0.reuse, 0x78, P0 ;  /* 0x000000780000780c */ /* 0x040fe40000784270 */
[----:B------:R-:W-:Y:S01]  /*7c90*/  ISETP.GT.AND P0, PT, R0, 0x79, P0 ;  /* 0x000000790000780c */ /* 0x000fe20000704270 */
[----:B------:R-:W-:Y:S01]  /*7ca0*/  @P5 STG.E desc[UR36][R8.64+0x1c4], R145 ;  /* 0x0001c49108005986 */ /* 0x000fe2000c101924 */
[----:B0-----:R-:W-:-:S03]  /*7cb0*/  FMUL R21, R148, R154 ;  /* 0x0000009a94157220 */ /* 0x001fc60000400000 */
[----:B------:R0:W-:Y:S01]  /*7cc0*/  @P1 STG.E desc[UR36][R10.64+0x1c0], R15 ;  /* 0x0001c00f0a001986 */ /* 0x0001e2000c101924 */
[----:B------:R-:W-:-:S03]  /*7cd0*/  ISETP.GT.AND P1, PT, R3, 0x80, PT ;  /* 0x000000800300780c */ /* 0x000fc60003f24270 */
[----:B------:R-:W-:Y:S01]  /*7ce0*/  @P3 STG.E desc[UR36][R10.64+0x1c4], R147 ;  /* 0x0001c4930a003986 */ /* 0x000fe2000c101924 */
[C---:B------:R-:W-:Y:S02]  /*7cf0*/  ISETP.GT.AND P3, PT, R0.reuse, 0x78, P2 ;  /* 0x000000780000780c */ /* 0x040fe40001764270 */
[----:B------:R-:W-:Y:S01]  /*7d00*/  ISETP.GT.AND P2, PT, R0, 0x79, P2 ;  /* 0x000000790000780c */ /* 0x000fe20001744270 */
[----:B------:R-:W-:Y:S01]  /*7d10*/  @P4 STG.E desc[UR36][R8.64+0x1e0], R21 ;  /* 0x0001e01508004986 */ /* 0x000fe2000c101924 */
[----:B------:R-:W-:-:S03]  /*7d20*/  IADD3 R12, P4, P5, R7, R8, R23 ;  /* 0x00000008070c7210 */ /* 0x000fc60007d9e017 */
[----:B------:R2:W-:Y:S01]  /*7d30*/  @P0 STG.E desc[UR36][R8.64+0x1e4], R149 ;  /* 0x0001e49508000986 */ /* 0x0005e2000c101924 */
[----:B------:R-:W-:Y:S01]  /*7d40*/  ISETP.GT.AND P0, PT, R3, 0x88, PT ;  /* 0x000000880300780c */ /* 0x000fe20003f04270 */
[-C--:B------:R-:W-:Y:S01]  /*7d50*/  FMUL R3, R150, R154.reuse ;  /* 0x0000009a96037220 */ /* 0x080fe20000400000 */
[----:B-1----:R-:W-:Y:S01]  /*7d60*/  IADD3.X R13, R6, R9, R5, P4, P5 ;  /* 0x00000009060d7210 */ /* 0x002fe200027ea405 */
[----:B0-----:R-:W-:Y:S01]  /*7d70*/  FMUL R15, R24, R154 ;  /* 0x0000009a180f7220 */ /* 0x001fe20000400000 */
[C---:B------:R-:W-:Y:S02]  /*7d80*/  ISETP.GT.AND P4, PT, R0.reuse, RZ, P1 ;  /* 0x000000ff0000720c */ /* 0x040fe40000f84270 */
[----:B------:R-:W-:Y:S01]  /*7d90*/  IADD3 R4, P5, R23, R8, RZ ;  /* 0x0000000817047210 */ /* 0x000fe20007fbe0ff */
[----:B------:R0:W-:Y:S01]  /*7da0*/  @P3 STG.E desc[UR36][R10.64+0x1e0], R3 ;  /* 0x0001e0030a003986 */ /* 0x0001e2000c101924 */
[----:B------:R-:W-:-:S03]  /*7db0*/  ISETP.GT.AND P3, PT, R0, 0x1, P1 ;  /* 0x000000010000780c */ /* 0x000fc60000f64270 */
[----:B------:R-:W-:Y:S01]  /*7dc0*/  IMAD.X R5, R5, 0x1, R9, P5 ;  /* 0x0000000105057824 */ /* 0x000fe200028e0609 */
[----:B------:R1:W-:Y:S01]  /*7dd0*/  @P2 STG.E desc[UR36][R10.64+0x1e4], R151 ;  /* 0x0001e4970a002986 */ /* 0x0003e2000c101924 */
[C---:B------:R-:W-:Y:S02]  /*7de0*/  ISETP.GT.AND P2, PT, R0.reuse, RZ, P0 ;  /* 0x000000ff0000720c */ /* 0x040fe40000744270 */
[----:B------:R-:W-:Y:S02]  /*7df0*/  ISETP.GT.AND P5, PT, R0, 0x1, P0 ;  /* 0x000000010000780c */ /* 0x000fe400007a4270 */
[----:B------:R3:W-:Y:S01]  /*7e00*/  @P4 STG.E desc[UR36][R4.64], R15 ;  /* 0x0000000f04004986 */ /* 0x0007e2000c101924 */
[C---:B--2---:R-:W-:Y:S01]  /*7e10*/  IADD3 R8, P4, R7.reuse, R4, RZ ;  /* 0x0000000407087210 */ /* 0x044fe20007f9e0ff */
[----:B0-----:R-:W-:Y:S02]  /*7e20*/  FMUL R3, R26, R154 ;  /* 0x0000009a1a037220 */ /* 0x001fe40000400000 */
[----:B------:R-:W-:Y:S01]  /*7e30*/  @P3 STG.E desc[UR36][R4.64+0x4], R25 ;  /* 0x0000041904003986 */ /* 0x000fe2000c101924 */
[----:B------:R-:W-:Y:S01]  /*7e40*/  ISETP.GT.AND P3, PT, R0, 0x8, P1 ;  /* 0x000000080000780c */ /* 0x000fe20000f64270 */
[----:B------:R-:W-:Y:S01]  /*7e50*/  IMAD.X R9, R6, 0x1, R5, P4 ;  /* 0x0000000106097824 */ /* 0x000fe200020e0605 */
[----:B-1----:R-:W-:Y:S01]  /*7e60*/  IADD3 R10, P4, R7, R4, RZ ;  /* 0x00000004070a7210 */ /* 0x002fe20007f9e0ff */
[----:B------:R-:W-:-:S03]  /*7e70*/  FMUL R7, R28, R154 ;  /* 0x0000009a1c077220 */ /* 0x000fc60000400000 */
[----:B------:R0:W-:Y:S01]  /*7e80*/  @P2 STG.E desc[UR36][R8.64], R3 ;  /* 0x0000000308002986 */ /* 0x0001e2000c101924 */
[----:B------:R-:W-:Y:S01]  /*7e90*/  ISETP.GT.AND P2, PT, R0, 0x8, P0 ;  /* 0x000000080000780c */ /* 0x000fe20000744270 */
[-C--:B---3--:R-:W-:Y:S01]  /*7ea0*/  FMUL R15, R30, R154.reuse ;  /* 0x0000009a1e0f7220 */ /* 0x088fe20000400000 */
[----:B------:R-:W-:Y:S01]  /*7eb0*/  IADD3.X R11, R6, R5, RZ, P4, !PT ;  /* 0x00000005060b7210 */ /* 0x000fe200027fe4ff */
[----:B------:R1:W-:Y:S01]  /*7ec0*/  @P5 STG.E desc[UR36][R8.64+0x4], R27 ;  /* 0x0000041b08005986 */ /* 0x0003e2000c101924 */
[C---:B------:R-:W-:Y:S02]  /*7ed0*/  ISETP.GT.AND P5, PT, R0.reuse, 0x9, P1 ;  /* 0x000000090000780c */ /* 0x040fe40000fa4270 */
[C---:B------:R-:W-:Y:S01]  /*7ee0*/  ISETP.GT.AND P4, PT, R0.reuse, 0x11, P1 ;  /* 0x000000110000780c */ /* 0x040fe20000f84270 */
[----:B------:R-:W-:Y:S01]  /*7ef0*/  @P3 STG.E desc[UR36][R4.64+0x20], R7 ;  /* 0x0000200704003986 */ /* 0x000fe2000c101924 */
[----:B------:R-:W-:Y:S01]  /*7f00*/  ISETP.GT.AND P3, PT, R0, 0x9, P0 ;  /* 0x000000090000780c */ /* 0x000fe20000764270 */
[-C--:B0-----:R-:W-:Y:S01]  /*7f10*/  FMUL R3, R32, R154.reuse ;  /* 0x0000009a20037220 */ /* 0x081fe20000400000 */
[----:B-1----:R-:W-:-:S07]  /*7f20*/  FMUL R9, R34, R154 ;  /* 0x0000009a22097220 */ /* 0x002fce0000400000 */
[----:B------:R-:W-:Y:S01]  /*7f30*/  @P5 STG.E desc[UR36][R4.64+0x24], R29 ;  /* 0x0000241d04005986 */ /* 0x000fe2000c101924 */
[----:B------:R-:W-:-:S03]  /*7f40*/  ISETP.GT.AND P5, PT, R0, 0x10, P1 ;  /* 0x000000100000780c */ /* 0x000fc60000fa4270 */
[----:B------:R0:W-:Y:S01]  /*7f50*/  @P2 STG.E desc[UR36][R10.64+0x20], R15 ;  /* 0x0000200f0a002986 */ /* 0x0001e2000c101924 */
[----:B------:R-:W-:-:S03]  /*7f60*/  ISETP.GT.AND P2, PT, R0, 0x10, P0 ;  /* 0x000000100000780c */ /* 0x000fc60000744270 */
[----:B------:R-:W-:Y:S01]  /*7f70*/  @P3 STG.E desc[UR36][R12.64+0x24], R31 ;  /* 0x0000241f0c003986 */ /* 0x000fe2000c101924 */
[----:B------:R-:W-:-:S03]  /*7f80*/  ISETP.GT.AND P3, PT, R0, 0x11, P0 ;  /* 0x000000110000780c */ /* 0x000fc60000764270 */
[----:B------:R-:W-:Y:S01]  /*7f90*/  @P4 STG.E desc[UR36][R4.64+0x44], R33 ;  /* 0x0000442104004986 */ /* 0x000fe2000c101924 */
[----:B------:R-:W-:-:S03]  /*7fa0*/  ISETP.GT.AND P4, PT, R0, 0x18, P1 ;  /* 0x000000180000780c */ /* 0x000fc60000f84270 */
[----:B------:R1:W-:Y:S01]  /*7fb0*/  @P5 STG.E desc[UR36][R4.64+0x40], R3 ;  /* 0x0000400304005986 */ /* 0x0003e2000c101924 */
[----:B------:R-:W-:Y:S01]  /*7fc0*/  ISETP.GT.AND P5, PT, R0, 0x19, P1 ;  /* 0x000000190000780c */ /* 0x000fe20000fa4270 */
[----:B------:R-:W-:Y:S02]  /*7fd0*/  @P2 IMAD.MOV.U32 R6, RZ, RZ, R12 ;  /* 0x000000ffff062224 */ /* 0x000fe400078e000c */
[----:B0-----:R-:W-:Y:S01]  /*7fe0*/  FMUL R11, R36, R154 ;  /* 0x0000009a240b7220 */ /* 0x001fe20000400000 */
[----:B------:R-:W-:-:S05]  /*7ff0*/  @P2 IMAD.MOV.U32 R7, RZ, RZ, R13 ;  /* 0x000000ffff072224 */ /* 0x000fca00078e000d */
[----:B------:R0:W-:Y:S01]  /*8000*/  @P2 STG.E desc[UR36][R6.64+0x40], R9 ;  /* 0x0000400906002986 */ /* 0x0001e2000c101924 */
[----:B------:R-:W-:Y:S01]  /*8010*/  ISETP.GT.AND P2, PT, R0, 0x18, P0 ;  /* 0x000000180000780c */ /* 0x000fe20000744270 */
[----:B-1----:R-:W-:Y:S01]  /*8020*/  FMUL R3, R38, R154 ;  /* 0x0000009a26037220 */ /* 0x002fe20000400000 */
[----:B0-----:R-:W-:Y:S01]  /*8030*/  @P3 MOV R6, R12 ;  /* 0x0000000c00063202 */ /* 0x001fe20000000f00 */
[----:B------:R-:W-:Y:S02]  /*8040*/  @P3 IMAD.MOV.U32 R7, RZ, RZ, R13 ;  /* 0x000000ffff073224 */ /* 0x000fe400078e000d */
[----:B------:R-:W-:-:S03]  /*8050*/  FMUL R9, R40, R154 ;  /* 0x0000009a28097220 */ /* 0x000fc60000400000 */
[----:B------:R0:W-:Y:S01]  /*8060*/  @P3 STG.E desc[UR36][R6.64+0x44], R35 ;  /* 0x0000442306003986 */ /* 0x0001e2000c101924 */
[----:B------:R-:W-:-:S03]  /*8070*/  ISETP.GT.AND P3, PT, R0, 0x19, P0 ;  /* 0x000000190000780c */ /* 0x000fc60000764270 */
[----:B------:R1:W-:Y:S01]  /*8080*/  @P4 STG.E desc[UR36][R4.64+0x60], R11 ;  /* 0x0000600b04004986 */ /* 0x0003e2000c101924 */
[----:B------:R-:W-:-:S03]  /*8090*/  ISETP.GT.AND P4, PT, R0, 0x20, P1 ;  /* 0x000000200000780c */ /* 0x000fc60000f84270 */
[----:B------:R-:W-:Y:S01]  /*80a0*/  @P5 STG.E desc[UR36][R4.64+0x64], R37 ;  /* 0x0000642504005986 */ /* 0x000fe2000c101924 */
[----:B------:R-:W-:Y:S01]  /*80b0*/  ISETP.GT.AND P5, PT, R0, 0x21, P1 ;  /* 0x000000210000780c */ /* 0x000fe20000fa4270 */
[----:B0-----:R-:W-:Y:S01]  /*80c0*/  @P2 IMAD.MOV.U32 R6, RZ, RZ, R12 ;  /* 0x000000ffff062224 */ /* 0x001fe200078e000c */
[----:B------:R-:W-:Y:S01]  /*80d0*/  @P2 MOV R7, R13 ;  /* 0x0000000d00072202 */ /* 0x000fe20000000f00 */
[----:B-1----:R-:W-:-:S04]  /*80e0*/  FMUL R11, R42, R154 ;  /* 0x0000009a2a0b7220 */ /* 0x002fc80000400000 */
[----:B------:R0:W-:Y:S01]  /*80f0*/  @P2 STG.E desc[UR36][R6.64+0x60], R3 ;  /* 0x0000600306002986 */ /* 0x0001e2000c101924 */
[----:B------:R-:W-:Y:S01]  /*8100*/  ISETP.GT.AND P2, PT, R0, 0x20, P0 ;  /* 0x000000200000780c */ /* 0x000fe20000744270 */
[----:B0-----:R-:W-:Y:S02]  /*8110*/  @P3 IMAD.MOV.U32 R6, RZ, RZ, R12 ;  /* 0x000000ffff063224 */ /* 0x001fe400078e000c */
[----:B------:R-:W-:Y:S01]  /*8120*/  FMUL R3, R44, R154 ;  /* 0x0000009a2c037220 */ /* 0x000fe20000400000 */
[----:B------:R-:W-:-:S05]  /*8130*/  @P3 IMAD.MOV.U32 R7, RZ, RZ, R13 ;  /* 0x000000ffff073224 */ /* 0x000fca00078e000d */
[----:B------:R0:W-:Y:S01]  /*8140*/  @P3 STG.E desc[UR36][R6.64+0x64], R39 ;  /* 0x0000642706003986 */ /* 0x0001e2000c101924 */
[----:B------:R-:W-:-:S03]  /*8150*/  ISETP.GT.AND P3, PT, R0, 0x21, P0 ;  /* 0x000000210000780c */ /* 0x000fc60000764270 */
[----:B------:R1:W-:Y:S01]  /*8160*/  @P4 STG.E desc[UR36][R4.64+0x80], R9 ;  /* 0x0000800904004986 */ /* 0x0003e2000c101924 */
[----:B------:R-:W-:-:S03]  /*8170*/  ISETP.GT.AND P4, PT, R0, 0x28, P1 ;  /* 0x000000280000780c */ /* 0x000fc60000f84270 */
[----:B------:R-:W-:Y:S01]  /*8180*/  @P5 STG.E desc[UR36][R4.64+0x84], R41 ;  /* 0x0000842904005986 */ /* 0x000fe2000c101924 */
[----:B------:R-:W-:Y:S02]  /*8190*/  ISETP.GT.AND P5, PT, R0, 0x29, P1 ;  /* 0x000000290000780c */ /* 0x000fe40000fa4270 */
[----:B0-----:R-:W-:Y:S01]  /*81a0*/  @P2 MOV R6, R12 ;  /* 0x0000000c00062202 */ /* 0x001fe20000000f00 */
[----:B------:R-:W-:Y:S02]  /*81b0*/  @P2 IMAD.MOV.U32 R7, RZ, RZ, R13 ;  /* 0x000000ffff072224 */ /* 0x000fe400078e000d */
[----:B-1----:R-:W-:-:S03]  /*81c0*/  FMUL R9, R46, R154 ;  /* 0x0000009a2e097220 */ /* 0x002fc60000400000 */
[----:B------:R0:W-:Y:S01]  /*81d0*/  @P2 STG.E desc[UR36][R6.64+0x80], R11 ;  /* 0x0000800b06002986 */ /* 0x0001e2000c101924 */
[----:B------:R-:W-:Y:S01]  /*81e0*/  ISETP.GT.AND P2, PT, R0, 0x28, P0 ;  /* 0x000000280000780c */ /* 0x000fe20000744270 */
[----:B0-----:R-:W-:Y:S01]  /*81f0*/  @P3 IMAD.MOV.U32 R6, RZ, RZ, R12 ;  /* 0x000000ffff063224 */ /* 0x001fe200078e000c */
[----:B------:R-:W-:Y:S01]  /*8200*/  @P3 MOV R7, R13 ;  /* 0x0000000d00073202 */ /* 0x000fe20000000f00 */
[----:B------:R-:W-:-:S04]  /*8210*/  FMUL R11, R48, R154 ;  /* 0x0000009a300b7220 */ /* 0x000fc80000400000 */
[----:B------:R0:W-:Y:S01]  /*8220*/  @P3 STG.E desc[UR36][R6.64+0x84], R43 ;  /* 0x0000842b06003986 */ /* 0x0001e2000c101924 */
[----:B------:R-:W-:-:S03]  /*8230*/  ISETP.GT.AND P3, PT, R0, 0x29, P0 ;  /* 0x000000290000780c */ /* 0x000fc60000764270 */
[----:B------:R1:W-:Y:S01]  /*8240*/  @P4 STG.E desc[UR36][R4.64+0xa0], R3 ;  /* 0x0000a00304004986 */ /* 0x0003e2000c101924 */
[----:B------:R-:W-:-:S03]  /*8250*/  ISETP.GT.AND P4, PT, R0, 0x30, P1 ;  /* 0x000000300000780c */ /* 0x000fc60000f84270 */
[----:B------:R-:W-:Y:S01]  /*8260*/  @P5 STG.E desc[UR36][R4.64+0xa4], R45 ;  /* 0x0000a42d04005986 */ /* 0x000fe2000c101924 */
[----:B------:R-:W-:Y:S01]  /*8270*/  ISETP.GT.AND P5, PT, R0, 0x31, P1 ;  /* 0x000000310000780c */ /* 0x000fe20000fa4270 */
[----:B0-----:R-:W-:Y:S02]  /*8280*/  @P2 IMAD.MOV.U32 R6, RZ, RZ, R12 ;  /* 0x000000ffff062224 */ /* 0x001fe400078e000c */
[----:B------:R-:W-:Y:S02]  /*8290*/  @P2 IMAD.MOV.U32 R7, RZ, RZ, R13 ;  /* 0x000000ffff072224 */ /* 0x000fe400078e000d */
[----:B-1----:R-:W-:-:S03]  /*82a0*/  FMUL R3, R50, R154 ;  /* 0x0000009a32037220 */ /* 0x002fc60000400000 */
[----:B------:R0:W-:Y:S01]  /*82b0*/  @P2 STG.E desc[UR36][R6.64+0xa0], R9 ;  /* 0x0000a00906002986 */ /* 0x0001e2000c101924 */
[----:B------:R-:W-:Y:S02]  /*82c0*/  ISETP.GT.AND P2, PT, R0, 0x30, P0 ;  /* 0x000000300000780c */ /* 0x000fe40000744270 */
        /* <DEDUP_REMOVED lines=118> */
[C---:B------:R-:W-:Y:S02]  /*8a30*/  ISETP.GT.AND P4, PT, R0.reuse, 0x71, P0 ;  /* 0x000000710000780c */ /* 0x040fe40000784270 */
[C---:B------:R-:W-:Y:S01]  /*8a40*/  ISETP.GT.AND P0, PT, R0.reuse, 0x79, P0 ;  /* 0x000000790000780c */ /* 0x040fe20000704270 */
[----:B------:R-:W-:Y:S01]  /*8a50*/  @P2 STG.E desc[UR36][R4.64+0x1c4], R81 ;  /* 0x0001c45104002986 */ /* 0x000fe2000c101924 */
[C---:B------:R-:W-:Y:S02]  /*8a60*/  ISETP.GT.AND P2, PT, R0.reuse, 0x78, P1 ;  /* 0x000000780000780c */ /* 0x040fe40000f44270 */
[----:B------:R-:W-:-:S03]  /*8a70*/  ISETP.GT.AND P1, PT, R0, 0x79, P1 ;  /* 0x000000790000780c */ /* 0x000fc60000f24270 */
[----:B0-----:R-:W-:Y:S01]  /*8a80*/  @P3 MOV R6, R12 ;  /* 0x0000000c00063202 */ /* 0x001fe20000000f00 */
[----:B------:R-:W-:Y:S02]  /*8a90*/  @P3 IMAD.MOV.U32 R7, RZ, RZ, R13 ;  /* 0x000000ffff073224 */ /* 0x000fe400078e000d */
[----:B-1----:R-:W-:-:S03]  /*8aa0*/  FMUL R11, R86, R154 ;  /* 0x0000009a560b7220 */ /* 0x002fc60000400000 */
[----:B------:R0:W-:Y:S02]  /*8ab0*/  @P3 STG.E desc[UR36][R6.64+0x1c0], R3 ;  /* 0x0001c00306003986 */ /* 0x0001e4000c101924 */
[----:B0-----:R-:W-:Y:S01]  /*8ac0*/  @P4 MOV R6, R12 ;  /* 0x0000000c00064202 */ /* 0x001fe20000000f00 */
[----:B------:R-:W-:-:S05]  /*8ad0*/  @P4 IMAD.MOV.U32 R7, RZ, RZ, R13 ;  /* 0x000000ffff074224 */ /* 0x000fca00078e000d */
[----:B------:R-:W-:Y:S04]  /*8ae0*/  @P4 STG.E desc[UR36][R6.64+0x1c4], R83 ;  /* 0x0001c45306004986 */ /* 0x000fe8000c101924 */
[----:B------:R-:W-:Y:S04]  /*8af0*/  @P2 STG.E desc[UR36][R4.64+0x1e0], R9 ;  /* 0x0001e00904002986 */ /* 0x000fe8000c101924 */
[----:B------:R0:W-:Y:S02]  /*8b00*/  @P1 STG.E desc[UR36][R4.64+0x1e4], R85 ;  /* 0x0001e45504001986 */ /* 0x0001e4000c101924 */
[----:B0-----:R-:W-:Y:S01]  /*8b10*/  @P5 MOV R4, R12 ;  /* 0x0000000c00045202 */ /* 0x001fe20000000f00 */
[----:B------:R-:W-:-:S05]  /*8b20*/  @P5 IMAD.MOV.U32 R5, RZ, RZ, R13 ;  /* 0x000000ffff055224 */ /* 0x000fca00078e000d */
[----:B------:R0:W-:Y:S04]  /*8b30*/  @P5 STG.E desc[UR36][R4.64+0x1e0], R11 ;  /* 0x0001e00b04005986 */ /* 0x0001e8000c101924 */
[----:B------:R0:W-:Y:S02]  /*8b40*/  @P0 STG.E desc[UR36][R12.64+0x1e4], R87 ;  /* 0x0001e4570c000986 */ /* 0x0001e4000c101924 */
.L_x_280:
[----:B------:R-:W-:Y:S05]  /*8b50*/  BSYNC B0 ;  /* 0x0000000000007941 */ /* 0x000fea0003800000 */
.L_x_28:
[----:B------:R-:W-:Y:S01]  /*8b60*/  ULDC UR4, c[0x0][0xc] ;  /* 0x0000030000047ab9 */ /* 0x000fe20000000800 */
[----:B------:R-:W-:Y:S01]  /*8b70*/  ULDC UR5, c[0x0][0x10] ;  /* 0x0000040000057ab9 */ /* 0x000fe20000000800 */
[----:B0-----:R-:W0:Y:S01]  /*8b80*/  LDC R3, c[0x0][0x14] ;  /* 0x00000500ff037b82 */ /* 0x001e220000000800 */
[----:B------:R-:W-:Y:S01]  /*8b90*/  UIMAD.WIDE.U32 UR4, UR4, UR5, URZ ;  /* 0x00000005040472a5 */ /* 0x000fe2000f8e003f */
[----:B------:R-:W-:Y:S01]  /*8ba0*/  PRMT R0, RZ, 0x7610, R0 ;  /* 0x00007610ff007816 */ /* 0x000fe20000000000 */
[----:B------:R-:W-:Y:S01]  /*8bb0*/  IMAD.MOV.U32 R153, RZ, RZ, -0x1 ;  /* 0xffffffffff997424 */ /* 0x000fe200078e00ff */
[----:B------:R-:W-:-:S03]  /*8bc0*/  MOV R23, 0xffffffff ;  /* 0xffffffff00177802 */ /* 0x000fc60000000f00 */
[----:B0-----:R-:W-:-:S04]  /*8bd0*/  IMAD.WIDE.U32 R16, R3, UR4, R16 ;  /* 0x0000000403107c25 */ /* 0x001fc8000f8e0010 */
[----:B------:R-:W-:Y:S01]  /*8be0*/  IMAD R3, R3, UR5, RZ ;  /* 0x0000000503037c24 */ /* 0x000fe2000f8e02ff */
[----:B------:R-:W-:Y:S02]  /*8bf0*/  ULDC.64 UR4, c[0x0][0x650] ;  /* 0x0001940000047ab9 */ /* 0x000fe40000000a00 */
[----:B------:R-:W-:Y:S02]  /*8c00*/  ISETP.GE.U32.AND P0, PT, R16, UR4, PT ;  /* 0x0000000410007c0c */ /* 0x000fe4000bf06070 */
[----:B------:R-:W-:-:S04]  /*8c10*/  IADD3 R17, R17, R3, RZ ;  /* 0x0000000311117210 */ /* 0x000fc80007ffe0ff */
[----:B------:R-:W-:-:S13]  /*8c20*/  ISETP.GE.U32.AND.EX P0, PT, R17, UR5, PT, P0 ;  /* 0x0000000511007c0c */ /* 0x000fda000bf06100 */
[----:B------:R-:W-:Y:S05]  /*8c30*/  @P0 BRA `(.L_x_281) ;  /* 0x0000000400640947 */ /* 0x000fea0003800000 */
[----:B------:R-:W0:Y:S01]  /*8c40*/  S2R R12, SR_CTAID.X ;  /* 0x00000000000c7919 */ /* 0x000e220000002500 */
[----:B--2---:R-:W2:Y:S01]  /*8c50*/  LDC.64 R10, c[0x0][0x628] ;  /* 0x00018a00ff0a7b82 */ /* 0x004ea20000000a00 */
[----:B------:R-:W-:Y:S01]  /*8c60*/  ULDC UR4, c[0x0][0x150] ;  /* 0x0000540000047ab9 */ /* 0x000fe20000000800 */
[----:B------:R-:W-:Y:S01]  /*8c70*/  IMAD.MOV.U32 R8, RZ, RZ, R16 ;  /* 0x000000ffff087224 */ /* 0x000fe200078e0010 */
[----:B------:R-:W0:Y:S01]  /*8c80*/  S2R R24, SR_CTAID.Y ;  /* 0x0000000000187919 */ /* 0x000e220000002600 */
[----:B------:R-:W-:-:S04]  /*8c90*/  MOV R9, R17 ;  /* 0x0000001100097202 */ /* 0x000fc80000000f00 */
[----:B------:R-:W1:Y:S08]  /*8ca0*/  LDC R21, c[0x0][0x144] ;  /* 0x00005100ff157b82 */ /* 0x000e700000000800 */
[----:B------:R-:W1:Y:S08]  /*8cb0*/  LDC R0, c[0x0][0x630] ;  /* 0x00018c00ff007b82 */ /* 0x000e700000000800 */
[----:B------:R-:W1:Y:S01]  /*8cc0*/  LDC.64 R14, c[0x0][0x620] ;  /* 0x00018800ff0e7b82 */ /* 0x000e620000000a00 */
[----:B--2---:R-:W-:-:S04]  /*8cd0*/  ISETP.NE.U32.AND P0, PT, R10, RZ, PT ;  /* 0x000000ff0a00720c */ /* 0x004fc80003f05070 */
[----:B------:R-:W-:Y:S02]  /*8ce0*/  ISETP.NE.AND.EX P0, PT, R11, RZ, PT, P0 ;  /* 0x000000ff0b00720c */ /* 0x000fe40003f05300 */
[----:B0-----:R-:W-:-:S05]  /*8cf0*/  I2FP.F32.U32 R3, R12 ;  /* 0x0000000c00037245 */ /* 0x001fca0000201000 */
[----:B------:R-:W-:-:S04]  /*8d00*/  FMUL R3, R3, UR4 ;  /* 0x0000000403037c20 */ /* 0x000fc80008400000 */
[----:B------:R0:W2:Y:S02]  /*8d10*/  F2I.U32.TRUNC.NTZ R20, R3 ;  /* 0x0000000300147305 */ /* 0x0000a4000020f000 */
[----:B------:R-:W-:Y:S05]  /*8d20*/  @!P0 BRA `(.L_x_282) ;  /* 0x0000000000288947 */ /* 0x000fea0003800000 */
[----:B0-----:R-:W0:Y:S02]  /*8d30*/  LDC R3, c[0x0][0x634] ;  /* 0x00018d00ff037b82 */ /* 0x001e240000000800 */
[----:B0-----:R-:W-:-:S05]  /*8d40*/  IADD3 R3, P0, R16, R3, RZ ;  /* 0x0000000310037210 */ /* 0x001fca0007f1e0ff */
[----:B------:R-:W-:-:S04]  /*8d50*/  IMAD.X R13, RZ, RZ, R17, P0 ;  /* 0x000000ffff0d7224 */ /* 0x000fc800000e0611 */
[----:B------:R-:W-:-:S04]  /*8d60*/  IMAD.WIDE.U32 R4, R13, R10, RZ ;  /* 0x0000000a0d047225 */ /* 0x000fc800078e00ff */
[----:B---3--:R-:W-:-:S04]  /*8d70*/  IMAD.WIDE.U32 R6, P0, R3, R11, R4 ;  /* 0x0000000b03067225 */ /* 0x008fc80007800004 */
[----:B------:R-:W-:Y:S01]  /*8d80*/  IMAD.WIDE.U32 R4, R3, R10, RZ ;  /* 0x0000000a03047225 */ /* 0x000fe200078e00ff */
[----:B------:R-:W-:-:S03]  /*8d90*/  IADD3.X R9, RZ, RZ, RZ, P0, !PT ;  /* 0x000000ffff097210 */ /* 0x000fc600007fe4ff */
[----:B------:R-:W-:Y:S01]  /*8da0*/  IMAD.MOV.U32 R8, RZ, RZ, R7 ;  /* 0x000000ffff087224 */ /* 0x000fe200078e0007 */
[----:B------:R-:W-:-:S05]  /*8db0*/  IADD3 RZ, P0, R5, R6, RZ ;  /* 0x0000000605ff7210 */ /* 0x000fca0007f1e0ff */
[----:B------:R-:W-:-:S08]  /*8dc0*/  IMAD.WIDE.U32.X R8, R13, R11, R8, P0 ;  /* 0x0000000b0d087225 */ /* 0x000fd000000e0408 */
.L_x_282:
[----:B---3--:R-:W3:Y:S01]  /*8dd0*/  LDC.64 R28, c[0x0][0x640] ;  /* 0x00019000ff1c7b82 */ /* 0x008ee20000000a00 */
[-CC-:B-1----:R-:W-:Y:S01]  /*8de0*/  SHF.R.U64 R23, R8, R0.reuse, R9.reuse ;  /* 0x0000000008177219 */ /* 0x182fe20000001209 */
[----:B--2---:R-:W-:Y:S01]  /*8df0*/  IMAD.MOV R20, RZ, RZ, -R20 ;  /* 0x000000ffff147224 */ /* 0x004fe200078e0a14 */
[----:B------:R-:W-:Y:S01]  /*8e00*/  SHF.R.U32.HI R0, RZ, R0, R9 ;  /* 0x00000000ff007219 */ /* 0x000fe20000011609 */
[----:B------:R-:W-:Y:S01]  /*8e10*/  ULDC UR4, c[0x0][0x154] ;  /* 0x0000550000047ab9 */ /* 0x000fe20000000800 */
[----:B0-----:R-:W-:Y:S01]  /*8e20*/  IADD3 R3, P0, RZ, -R23, RZ ;  /* 0x80000017ff037210 */ /* 0x001fe20007f1e0ff */
[----:B------:R-:W-:Y:S01]  /*8e30*/  IMAD R21, R21, R20, R12 ;  /* 0x0000001415157224 */ /* 0x000fe200078e020c */
[----:B------:R-:W-:Y:S01]  /*8e40*/  MOV R7, 0x1 ;  /* 0x0000000100077802 */ /* 0x000fe20000000f00 */
[----:B------:R-:W0:Y:S01]  /*8e50*/  LDC R6, c[0x0][0x618] ;  /* 0x00018600ff067b82 */ /* 0x000e220000000800 */
[----:B------:R-:W-:-:S05]  /*8e60*/  IADD3.X R5, RZ, ~R0, RZ, P0, !PT ;  /* 0x80000000ff057210 */ /* 0x000fca00007fe4ff */
[-C--:B------:R-:W-:Y:S02]  /*8e70*/  IMAD R0, R5, R14.reuse, RZ ;  /* 0x0000000e05007224 */ /* 0x080fe400078e02ff */
[----:B------:R-:W1:Y:S01]  /*8e80*/  LDC R8, c[0x0][0x608] ;  /* 0x00018200ff087b82 */ /* 0x000e620000000800 */
[----:B------:R-:W-:-:S04]  /*8e90*/  IMAD.WIDE.U32 R4, R3, R14, R16 ;  /* 0x0000000e03047225 */ /* 0x000fc800078e0010 */
[----:B------:R-:W-:Y:S01]  /*8ea0*/  IMAD R3, R3, R15, R0 ;  /* 0x0000000f03037224 */ /* 0x000fe200078e0200 */
[----:B------:R-:W-:Y:S02]  /*8eb0*/  I2FP.F32.U32 R0, R24 ;  /* 0x0000001800007245 */ /* 0x000fe40000201000 */
[----:B------:R-:W2:Y:S01]  /*8ec0*/  LDC R26, c[0x0][0x658] ;  /* 0x00019600ff1a7b82 */ /* 0x000ea20000000800 */
[----:B---3--:R-:W-:Y:S02]  /*8ed0*/  ISETP.NE.U32.AND P0, PT, R28, RZ, PT ;  /* 0x000000ff1c00720c */ /* 0x008fe40003f05070 */
[----:B------:R-:W-:Y:S01]  /*8ee0*/  IADD3 R3, R5, R3, RZ ;  /* 0x0000000305037210 */ /* 0x000fe20007ffe0ff */
[----:B------:R-:W-:Y:S01]  /*8ef0*/  FMUL R0, R0, UR4 ;  /* 0x0000000400007c20 */ /* 0x000fe20008400000 */
[----:B------:R-:W-:Y:S01]  /*8f00*/  ISETP.NE.AND.EX P0, PT, R29, RZ, PT, P0 ;  /* 0x000000ff1d00720c */ /* 0x000fe20003f05300 */
[----:B------:R-:W-:Y:S02]  /*8f10*/  IMAD.MOV.U32 R5, RZ, RZ, -0x1 ;  /* 0xffffffffff057424 */ /* 0x000fe400078e00ff */
[----:B------:R-:W3:Y:S01]  /*8f20*/  LDC R15, c[0x0][0x148] ;  /* 0x00005200ff0f7b82 */ /* 0x000ee20000000800 */
[-CC-:B0-----:R-:W-:Y:S01]  /*8f30*/  SHF.R.U64 R12, R4, R6.reuse, R3.reuse ;  /* 0x00000006040c7219 */ /* 0x181fe20000001203 */
[----:B------:R0:W0:Y:S01]  /*8f40*/  F2I.U32.TRUNC.NTZ R13, R0 ;  /* 0x00000000000d7305 */ /* 0x000022000020f000 */
[----:B------:R-:W-:-:S05]  /*8f50*/  SHF.R.U32.HI R3, RZ, R6, R3 ;  /* 0x00000006ff037219 */ /* 0x000fca0000011603 */
[----:B------:R-:W0:Y:S01]  /*8f60*/  LDC R20, c[0x0][0x600] ;  /* 0x00018000ff147b82 */ /* 0x000e220000000800 */
[-CC-:B-1----:R-:W-:Y:S02]  /*8f70*/  SHF.R.U64 R10, R12, R8.reuse, R3.reuse ;  /* 0x000000080c0a7219 */ /* 0x182fe40000001203 */
[----:B------:R-:W-:-:S05]  /*8f80*/  SHF.R.U32.HI R3, RZ, R8, R3 ;  /* 0x00000008ff037219 */ /* 0x000fca0000011603 */
[----:B------:R-:W1:Y:S01]  /*8f90*/  LDC R27, c[0x0][0x648] ;  /* 0x00019200ff1b7b82 */ /* 0x000e620000000800 */
[-C--:B--2---:R-:W-:Y:S02]  /*8fa0*/  SHF.L.U32 R4, R5, R26.reuse, RZ ;  /* 0x0000001a05047219 */ /* 0x084fe400000006ff */
[--C-:B------:R-:W-:Y:S02]  /*8fb0*/  SHF.R.U64 R14, R10, R26, R3.reuse ;  /* 0x0000001a0a0e7219 */ /* 0x100fe40000001203 */
[----:B------:R-:W-:Y:S02]  /*8fc0*/  LOP3.LUT R25, RZ, R4, RZ, 0x33, !PT ;  /* 0x00000004ff197212 */ /* 0x000fe400078e33ff */
[-C--:B------:R-:W-:Y:S01]  /*8fd0*/  SHF.R.U32.HI R5, RZ, R26.reuse, R3 ;  /* 0x0000001aff057219 */ /* 0x080fe20000011603 */
[----:B------:R-:W2:Y:S01]  /*8fe0*/  LDC R30, c[0x0][0x638] ;  /* 0x00018e00ff1e7b82 */ /* 0x000ea20000000800 */
[----:B------:R-:W-:Y:S01]  /*8ff0*/  SHF.L.U32 R152, R7, R26, RZ ;  /* 0x0000001a07987219 */ /* 0x000fe200000006ff */
[----:B------:R-:W-:-:S06]  /*9000*/  IMAD.MOV.U32 R4, RZ, RZ, R14 ;  /* 0x000000ffff047224 */ /* 0x000fcc00078e000e */
[----:B------:R-:W0:Y:S01]  /*9010*/  LDC R31, c[0x0][0x610] ;  /* 0x00018400ff1f7b82 */ /* 0x000e220000000800 */
[----:B------:R-:W-:Y:S05]  /*9020*/  @!P0 BRA `(.L_x_283) ;  /* 0x0000000000288947 */ /* 0x000fea0003800000 */
[----:B------:R-:W4:Y:S02]  /*9030*/  LDC R3, c[0x0][0x64c] ;  /* 0x00019300ff037b82 */ /* 0x000f240000000800 */
[----:B----4-:R-:W-:-:S04]  /*9040*/  IADD3 R3, P0, R14, R3, RZ ;  /* 0x000000030e037210 */ /* 0x010fc80007f1e0ff */
[----:B------:R-:W-:-:S05]  /*9050*/  IADD3.X R11, RZ, R5, RZ, P0, !PT ;  /* 0x00000005ff0b7210 */ /* 0x000fca00007fe4ff */
[----:B------:R-:W-:-:S04]  /*9060*/  IMAD.WIDE.U32 R4, R11, R28, RZ ;  /* 0x0000001c0b047225 */ /* 0x000fc800078e00ff */
[----:B------:R-:W-:-:S04]  /*9070*/  IMAD.WIDE.U32 R6, P0, R3, R29, R4 ;  /* 0x0000001d03067225 */ /* 0x000fc80007800004 */
[----:B------:R-:W-:Y:S01]  /*9080*/  IMAD.WIDE.U32 R4, R3, R28, RZ ;  /* 0x0000001c03047225 */ /* 0x000fe200078e00ff */
[----:B------:R-:W-:-:S03]  /*9090*/  MOV R8, R7 ;  /* 0x0000000700087202 */ /* 0x000fc60000000f00 */
[----:B------:R-:W-:Y:S01]  /*90a0*/  IMAD.X R9, RZ, RZ, RZ, P0 ;  /* 0x000000ffff097224 */ /* 0x000fe200000e06ff */
[----:B------:R-:W-:-:S05]  /*90b0*/  IADD3 RZ, P0, R5, R6, RZ ;  /* 0x0000000605ff7210 */ /* 0x000fca0007f1e0ff */
[----:B------:R-:W-:-:S08]  /*90c0*/  IMAD.WIDE.U32.X R4, R11, R29, R8, P0 ;  /* 0x0000001d0b047225 */ /* 0x000fd000000e0408 */
.L_x_283:
[----:B------:R-:W-:Y:S01]  /*90d0*/  ISETP.NE.AND P0, PT, R2, 0x1, PT ;  /* 0x000000010200780c */ /* 0x000fe20003f05270 */
[----:B0-----:R-:W-:Y:S01]  /*90e0*/  IMAD.MOV R13, RZ, RZ, -R13 ;  /* 0x000000ffff0d7224 */ /* 0x001fe200078e0a0d */
[----:B-1----:R-:W-:Y:S02]  /*90f0*/  SHF.R.U64 R0, R4, R27, R5 ;  /* 0x0000001b04007219 */ /* 0x002fe40000001205 */
[----:B------:R-:W-:Y:S02]  /*9100*/  LOP3.LUT R5, R10, R25, RZ, 0xc0, !PT ;  /* 0x000000190a057212 */ /* 0x000fe400078ec0ff */
[----:B------:R-:W-:Y:S01]  /*9110*/  IADD3 R7, R20, -0x1, RZ ;  /* 0xffffffff14077810 */ /* 0x000fe20007ffe0ff */
[----:B------:R-:W-:Y:S01]  /*9120*/  IMAD.MOV R3, RZ, RZ, -R0 ;  /* 0x000000ffff037224 */ /* 0x000fe200078e0a00 */
[----:B------:R-:W-:Y:S01]  /*9130*/  MOV R4, 0x1 ;  /* 0x0000000100047802 */ /* 0x000fe20000000f00 */
[----:B------:R-:W-:Y:S01]  /*9140*/  IMAD R152, R152, R0, R5 ;  /* 0x0000000098987224 */ /* 0x000fe200078e0205 */
[----:B------:R-:W-:Y:S01]  /*9150*/  LOP3.LUT R5, R12, R7, RZ, 0xc0, !PT ;  /* 0x000000070c057212 */ /* 0x000fe200078ec0ff */
[----:B--2---:R-:W-:-:S02]  /*9160*/  IMAD R0, R3, R30, R14 ;  /* 0x0000001e03007224 */ /* 0x004fc400078e020e */
[----:B---3--:R-:W-:Y:S02]  /*9170*/  @P0 IMAD R21, R15, R13, R24 ;  /* 0x0000000d0f150224 */ /* 0x008fe400078e0218 */
[----:B------:R-:W-:Y:S01]  /*9180*/  IMAD R3, R0, R20, R5 ;  /* 0x0000001400037224 */ /* 0x000fe200078e0205 */
[----:B------:R-:W-:Y:S01]  /*9190*/  PRMT R0, R4, 0x7610, R0 ;  /* 0x0000761004007816 */ /* 0x000fe20000000000 */
[----:B------:R-:W-:-:S05]  /*91a0*/  IMAD R152, R152, R31, R21 ;  /* 0x0000001f98987224 */ /* 0x000fca00078e0215 */
[----:B------:R-:W-:Y:S02]  /*91b0*/  SEL R153, R3, R152, !P0 ;  /* 0x0000009803997207 */ /* 0x000fe40004000000 */
[----:B------:R-:W-:-:S07]  /*91c0*/  SEL R152, R152, R3, !P0 ;  /* 0x0000000398987207 */ /* 0x000fce0004000000 */
.L_x_281:
[----:B------:R-:W-:-:S13]  /*91d0*/  LOP3.LUT P0, RZ, R0, 0xff, RZ, 0xc0, !PT ;  /* 0x000000ff00ff7812 */ /* 0x000fda000780c0ff */
[----:B------:R-:W-:Y:S05]  /*91e0*/  @P0 BRA `(.L_x_284) ;  /* 0xffffff7c00400947 */ /* 0x000fea000383ffff */
[----:B------:R-:W-:Y:S05]  /*91f0*/  EXIT ;  /* 0x000000000000794d */ /* 0x000fea0003800000 */
.L_x_3:
[----:B0-----:R-:W-:Y:S01]  /*9200*/  ULDC.64 UR4, c[0x0][0x650] ;  /* 0x0001940000047ab9 */ /* 0x001fe20000000a00 */
        /* <DEDUP_REMOVED lines=8> */
[----:B------:R-:W-:Y:S01]  /*9290*/  MOV R10, R16 ;  /* 0x00000010000a7202 */ /* 0x000fe20000000f00 */
[----:B------:R-:W-:-:S06]  /*92a0*/  IMAD.MOV.U32 R11, RZ, RZ, R17 ;  /* 0x000000ffff0b7224 */ /* 0x000fcc00078e0011 */
        /* <DEDUP_REMOVED lines=15> */
.L_x_286:
[--C-:B------:R-:W-:Y:S01]  /*93a0*/  SHF.R.U64 R12, R10, R14, R11.reuse ;  /* 0x0000000e0a0c7219 */ /* 0x100fe2000000120b */
[----:B------:R-:W0:Y:S01]  /*93b0*/  LDC R22, c[0x0][0x618] ;  /* 0x00018600ff167b82 */ /* 0x000e220000000800 */
[----:B------:R-:W-:Y:S01]  /*93c0*/  I2FP.F32.U32 R6, R4 ;  /* 0x0000000400067245 */ /* 0x000fe20000201000 */
[----:B------:R-:W-:Y:S01]  /*93d0*/  ULDC UR4, c[0x0][0x150] ;  /* 0x0000540000047ab9 */ /* 0x000fe20000000800 */
[----:B------:R-:W-:Y:S02]  /*93e0*/  SHF.R.U32.HI R5, RZ, R14, R11 ;  /* 0x0000000eff057219 */ /* 0x000fe4000001160b */
[----:B------:R-:W-:Y:S01]  /*93f0*/  IADD3 R9, P0, RZ, -R12, RZ ;  /* 0x8000000cff097210 */ /* 0x000fe20007f1e0ff */
[----:B------:R-:W-:Y:S01]  /*9400*/  FMUL R11, R6, UR4 ;  /* 0x00000004060b7c20 */ /* 0x000fe20008400000 */
[----:B------:R-:W-:Y:S01]  /*9410*/  ULDC UR4, c[0x0][0x154] ;  /* 0x0000550000047ab9 */ /* 0x000fe20000000800 */
[----:B------:R-:W1:Y:S02]  /*9420*/  LDC.64 R24, c[0x0][0x640] ;  /* 0x00019000ff187b82 */ /* 0x000e640000000a00 */
[----:B------:R-:W-:-:S02]  /*9430*/  IMAD.X R5, RZ, RZ, ~R5, P0 ;  /* 0x000000ffff057224 */ /* 0x000fc400000e0e05 */
[----:B------:R-:W2:Y:S01]  /*9440*/  F2I.U32.TRUNC.NTZ R11, R11 ;  /* 0x0000000b000b7305 */ /* 0x000ea2000020f000 */
[----:B------:R-:W-:-:S03]  /*9450*/  IMAD.WIDE.U32 R6, R9, R20, R16 ;  /* 0x0000001409067225 */ /* 0x000fc600078e0010 */
[----:B------:R-:W3:Y:S01]  /*9460*/  LDC R13, c[0x0][0x144] ;  /* 0x00005100ff0d7b82 */ /* 0x000ee20000000800 */
[----:B------:R-:W-:-:S04]  /*9470*/  IMAD R8, R5, R20, RZ ;  /* 0x0000001405087224 */ /* 0x000fc800078e02ff */
[----:B------:R-:W-:Y:S01]  /*9480*/  IMAD R5, R9, R21, R8 ;  /* 0x0000001509057224 */ /* 0x000fe200078e0208 */
[----:B------:R-:W-:Y:S02]  /*9490*/  MOV R8, 0xffffffff ;  /* 0xffffffff00087802 */ /* 0x000fe40000000f00 */
[----:B------:R-:W4:Y:S02]  /*94a0*/  LDC R14, c[0x0][0x608] ;  /* 0x00018200ff0e7b82 */ /* 0x000f240000000800 */
[----:B------:R-:W-:Y:S02]  /*94b0*/  IADD3 R5, R7, R5, RZ ;  /* 0x0000000507057210 */ /* 0x000fe40007ffe0ff */
[----:B------:R-:W-:Y:S02]  /*94c0*/  I2FP.F32.U32 R7, R3 ;  /* 0x0000000300077245 */ /* 0x000fe40000201000 */
[-C--:B0-----:R-:W-:Y:S01]  /*94d0*/  SHF.R.U64 R10, R6, R22.reuse, R5 ;  /* 0x00000016060a7219 */ /* 0x081fe20000001205 */
[----:B--2---:R-:W-:Y:S01]  /*94e0*/  IMAD.MOV R6, RZ, RZ, -R11 ;  /* 0x000000ffff067224 */ /* 0x004fe200078e0a0b */
[----:B------:R-:W0:Y:S01]  /*94f0*/  LDC R9, c[0x0][0x658] ;  /* 0x00019600ff097b82 */ /* 0x000e220000000800 */
[----:B-1----:R-:W-:Y:S01]  /*9500*/  ISETP.NE.U32.AND P0, PT, R24, RZ, PT ;  /* 0x000000ff1800720c */ /* 0x002fe20003f05070 */
[----:B------:R-:W-:Y:S01]  /*9510*/  FMUL R7, R7, UR4 ;  /* 0x0000000407077c20 */ /* 0x000fe20008400000 */
[----:B------:R-:W-:-:S02]  /*9520*/  SHF.R.U32.HI R5, RZ, R22, R5 ;  /* 0x00000016ff057219 */ /* 0x000fc40000011605 */
[----:B------:R-:W-:-:S03]  /*9530*/  ISETP.NE.AND.EX P0, PT, R25, RZ, PT, P0 ;  /* 0x000000ff1900720c */ /* 0x000fc60003f05300 */
[----:B------:R-:W1:Y:S01]  /*9540*/  LDC R20, c[0x0][0x148] ;  /* 0x00005200ff147b82 */ /* 0x000e620000000800 */
[----:B---3--:R-:W-:Y:S02]  /*9550*/  IMAD R23, R13, R6, R4 ;  /* 0x000000060d177224 */ /* 0x008fe400078e0204 */
[----:B------:R-:W-:-:S05]  /*9560*/  IMAD.MOV.U32 R6, RZ, RZ, 0x1 ;  /* 0x00000001ff067424 */ /* 0x000fca00078e00ff */
[----:B------:R-:W2:Y:S01]  /*9570*/  LDC R21, c[0x0][0x600] ;  /* 0x00018000ff157b82 */ /* 0x000ea20000000800 */
[-CC-:B----4-:R-:W-:Y:S02]  /*9580*/  SHF.R.U64 R13, R10, R14.reuse, R5.reuse ;  /* 0x0000000e0a0d7219 */ /* 0x190fe40000001205 */
[----:B------:R-:W-:Y:S02]  /*9590*/  SHF.R.U32.HI R4, RZ, R14, R5 ;  /* 0x0000000eff047219 */ /* 0x000fe40000011605 */
[----:B------:R3:W4:Y:S03]  /*95a0*/  F2I.U32.TRUNC.NTZ R14, R7 ;  /* 0x00000007000e7305 */ /* 0x000726000020f000 */
[----:B------:R-:W1:Y:S01]  /*95b0*/  LDC R26, c[0x0][0x648] ;  /* 0x00019200ff1a7b82 */ /* 0x000e620000000800 */
[-C--:B0-----:R-:W-:Y:S02]  /*95c0*/  SHF.L.U32 R8, R8, R9.reuse, RZ ;  /* 0x0000000908087219 */ /* 0x081fe400000006ff */
[----:B------:R-:W-:-:S02]  /*95d0*/  SHF.R.U64 R15, R13, R9, R4 ;  /* 0x000000090d0f7219 */ /* 0x000fc40000001204 */
[-C--:B------:R-:W-:Y:S02]  /*95e0*/  SHF.R.U32.HI R5, RZ, R9.reuse, R4 ;  /* 0x00000009ff057219 */ /* 0x080fe40000011604 */
[----:B------:R-:W-:Y:S01]  /*95f0*/  SHF.L.U32 R22, R6, R9, RZ ;  /* 0x0000000906167219 */ /* 0x000fe200000006ff */
[----:B------:R-:W0:Y:S01]  /*9600*/  LDC R27, c[0x0][0x638] ;  /* 0x00018e00ff1b7b82 */ /* 0x000e220000000800 */
[----:B------:R-:W-:Y:S02]  /*9610*/  LOP3.LUT R28, RZ, R8, RZ, 0x33, !PT ;  /* 0x00000008ff1c7212 */ /* 0x000fe400078e33ff */
[----:B------:R-:W-:-:S05]  /*9620*/  MOV R4, R15 ;  /* 0x0000000f00047202 */ /* 0x000fca0000000f00 */
[----:B------:R-:W0:Y:S01]  /*9630*/  LDC R29, c[0x0][0x610] ;  /* 0x00018400ff1d7b82 */ /* 0x000e220000000800 */
[----:B---34-:R-:W-:Y:S05]  /*9640*/  @!P0 BRA `(.L_x_287) ;  /* 0x0000000000288947 */ /* 0x018fea0003800000 */
[----:B------:R-:W3:Y:S02]  /*9650*/  LDC R4, c[0x0][0x64c] ;  /* 0x00019300ff047b82 */ /* 0x000ee40000000800 */
[----:B---3--:R-:W-:-:S05]  /*9660*/  IADD3 R9, P0, R15, R4, RZ ;  /* 0x000000040f097210 */ /* 0x008fca0007f1e0ff */
[----:B------:R-:W-:-:S04]  /*9670*/  IMAD.X R11, RZ, RZ, R5, P0 ;  /* 0x000000ffff0b7224 */ /* 0x000fc800000e0605 */
[----:B------:R-:W-:-:S04]  /*9680*/  IMAD.WIDE.U32 R4, R11, R24, RZ ;  /* 0x000000180b047225 */ /* 0x000fc800078e00ff */
[----:B------:R-:W-:-:S04]  /*9690*/  IMAD.WIDE.U32 R6, P0, R9, R25, R4 ;  /* 0x0000001909067225 */ /* 0x000fc80007800004 */
[----:B------:R-:W-:Y:S01]  /*96a0*/  IMAD.WIDE.U32 R4, R9, R24, RZ ;  /* 0x0000001809047225 */ /* 0x000fe200078e00ff */
[----:B------:R-:W-:-:S03]  /*96b0*/  IADD3.X R9, RZ, RZ, RZ, P0, !PT ;  /* 0x000000ffff097210 */ /* 0x000fc600007fe4ff */
[----:B------:R-:W-:Y:S01]  /*96c0*/  IMAD.MOV.U32 R8, RZ, RZ, R7 ;  /* 0x000000ffff087224 */ /* 0x000fe200078e0007 */
[----:B------:R-:W-:-:S05]  /*96d0*/  IADD3 RZ, P0, R5, R6, RZ ;  /* 0x0000000605ff7210 */ /* 0x000fca0007f1e0ff */
[----:B------:R-:W-:-:S08]  /*96e0*/  IMAD.WIDE.U32.X R4, R11, R25, R8, P0 ;  /* 0x000000190b047225 */ /* 0x000fd000000e0408 */
.L_x_287:
[----:B------:R-:W-:Y:S01]  /*96f0*/  ISETP.NE.AND P0, PT, R2, 0x1, PT ;  /* 0x000000010200780c */ /* 0x000fe20003f05270 */
[----:B--2---:R-:W-:Y:S01]  /*9700*/  VIADD R7, R21, 0xffffffff ;  /* 0xffffffff15077836 */ /* 0x004fe20000000000 */
[----:B-1----:R-:W-:Y:S02]  /*9710*/  SHF.R.U64 R5, R4, R26, R5 ;  /* 0x0000001a04057219 */ /* 0x002fe40000001205 */
[----:B------:R-:W-:Y:S02]  /*9720*/  IADD3 R14, -R14, RZ, RZ ;  /* 0x000000ff0e0e7210 */ /* 0x000fe40007ffe1ff */
[----:B------:R-:W-:Y:S02]  /*9730*/  LOP3.LUT R4, R13, R28, RZ, 0xc0, !PT ;  /* 0x0000001c0d047212 */ /* 0x000fe400078ec0ff */
[----:B------:R-:W-:Y:S02]  /*9740*/  IADD3 R6, -R5, RZ, RZ ;  /* 0x000000ff05067210 */ /* 0x000fe40007ffe1ff */
[----:B------:R-:W-:Y:S01]  /*9750*/  LOP3.LUT R10, R10, R7, RZ, 0xc0, !PT ;  /* 0x000000070a0a7212 */ /* 0x000fe200078ec0ff */
[----:B------:R-:W-:Y:S01]  /*9760*/  IMAD R4, R22, R5, R4 ;  /* 0x0000000516047224 */ /* 0x000fe200078e0204 */
[----:B------:R-:W-:Y:S01]  /*9770*/  MOV R8, R12 ;  /* 0x0000000c00087202 */ /* 0x000fe20000000f00 */
[----:B------:R-:W-:-:S02]  /*9780*/  @P0 IMAD R23, R20, R14, R3 ;  /* 0x0000000e14170224 */ /* 0x000fc400078e0203 */
[----:B0-----:R-:W-:Y:S02]  /*9790*/  IMAD R3, R6, R27, R15 ;  /* 0x0000001b06037224 */ /* 0x001fe400078e020f */
[----:B------:R-:W-:Y:S02]  /*97a0*/  IMAD R7, R4, R29, R23 ;  /* 0x0000001d04077224 */ /* 0x000fe400078e0217 */
[----:B------:R-:W-:Y:S02]  /*97b0*/  IMAD R4, R3, R21, R10 ;  /* 0x0000001503047224 */ /* 0x000fe400078e020a */
[----:B------:R-:W-:-:S03]  /*97c0*/  IMAD.MOV.U32 R6, RZ, RZ, 0x1 ;  /* 0x00000001ff067424 */ /* 0x000fc600078e00ff */
[----:B------:R-:W-:Y:S02]  /*97d0*/  SEL R9, R4, R7, !P0 ;  /* 0x0000000704097207 */ /* 0x000fe40004000000 */
[----:B------:R-:W-:-:S07]  /*97e0*/  SEL R7, R7, R4, !P0 ;  /* 0x0000000407077207 */ /* 0x000fce0004000000 */
.L_x_285:
[----:B------:R-:W-:-:S08]  /*97f0*/  NOP ;  /* 0x0000000000007918 */ /* 0x000fd00000000000 */
[----:B------:R-:W0:-:S00]  /*9800*/  USETMAXREG.DEALLOC.CTAPOOL 0x28 ;  /* 0x00000028000079c8 */ /* 0x000e0000080e0500 */
[----:B0-----:R-:W-:-:S13]  /*9810*/  ISETP.NE.AND P0, PT, R0, RZ, PT ;  /* 0x000000ff0000720c */ /* 0x001fda0003f05270 */
[----:B------:R-:W-:Y:S05]  /*9820*/  @P0 EXIT ;  /* 0x000000000000094d */ /* 0x000fea0003800000 */
[----:B------:R-:W-:Y:S01]  /*9830*/  LOP3.LUT P0, RZ, R6, 0xff, RZ, 0xc0, !PT ;  /* 0x000000ff06ff7812 */ /* 0x000fe2000780c0ff */
[----:B------:R-:W-:Y:S01]  /*9840*/  IMAD.MOV.U32 R3, RZ, RZ, 0x1 ;  /* 0x00000001ff037424 */ /* 0x000fe200078e00ff */
[----:B------:R-:W-:-:S11]  /*9850*/  MOV R0, RZ ;  /* 0x000000ff00007202 */ /* 0x000fd60000000f00 */
[----:B------:R-:W-:Y:S05]  /*9860*/  @!P0 BRA `(.L_x_288) ;  /* 0x0000000c00648947 */ /* 0x000fea0003800000 */
[----:B------:R-:W0:Y:S01]  /*9870*/  LDC R0, c[0x0][0x28c] ;  /* 0x0000a300ff007b82 */ /* 0x000e220000000800 */
[----:B------:R-:W-:Y:S01]  /*9880*/  ULDC UR5, c[0x0][0x658] ;  /* 0x0001960000057ab9 */ /* 0x000fe20000000800 */
[----:B------:R-:W-:Y:S01]  /*9890*/  UMOV UR7, 0xffffffff ;  /* 0xffffffff00077882 */ /* 0x000fe20000000000 */
[----:B------:R-:W-:Y:S01]  /*98a0*/  ULDC UR6, c[0x0][0xc] ;  /* 0x0000030000067ab9 */ /* 0x000fe20000000800 */
[----:B------:R-:W-:Y:S01]  /*98b0*/  USHF.L.U32 UR9, UR7, UR5, URZ ;  /* 0x0000000507097299 */ /* 0x000fe2000800063f */
[C---:B------:R-:W-:Y:S01]  /*98c0*/  LOP3.LUT P2, RZ, R18.reuse, 0x7f, RZ, 0xc0, !PT ;  /* 0x0000007f12ff7812 */ /* 0x040fe2000784c0ff */
[----:B------:R-:W-:Y:S01]  /*98d0*/  UMOV UR8, 0x1 ;  /* 0x0000000100087882 */ /* 0x000fe20000000000 */
[----:B------:R-:W-:Y:S01]  /*98e0*/  ULDC UR7, c[0x0][0x10] ;  /* 0x0000040000077ab9 */ /* 0x000fe20000000800 */
[----:B------:R-:W-:Y:S01]  /*98f0*/  LOP3.LUT P0, RZ, R18, 0x1f, RZ, 0xc0, !PT ;  /* 0x0000001f12ff7812 */ /* 0x000fe2000780c0ff */
[----:B------:R-:W-:Y:S01]  /*9900*/  UIMAD.WIDE.U32 UR6, UR6, UR7, URZ ;  /* 0x00000007060672a5 */ /* 0x000fe2000f8e003f */
[----:B------:R-:W-:Y:S01]  /*9910*/  BSSY B0, `(.L_x_288) ;  /* 0x00000ce000007945 */ /* 0x000fe20003800000 */
[----:B------:R-:W-:Y:S01]  /*9920*/  USHF.L.U32 UR5, UR8, UR5, URZ ;  /* 0x0000000508057299 */ /* 0x000fe2000800063f */
[----:B------:R-:W-:Y:S01]  /*9930*/  MOV R11, 0x1 ;  /* 0x00000001000b7802 */ /* 0x000fe20000000f00 */
[----:B------:R-:W-:Y:S01]  /*9940*/  ULDC UR4, c[0x0][0x600] ;  /* 0x0001800000047ab9 */ /* 0x000fe20000000800 */
[----:B------:R-:W-:Y:S01]  /*9950*/  ULDC UR8, c[0x0][0x14] ;  /* 0x0000050000087ab9 */ /* 0x000fe20000000800 */
[----:B------:R-:W-:Y:S01]  /*9960*/  LOP3.LUT R18, R19, 0x2, RZ, 0xfc, !PT ;  /* 0x0000000213127812 */ /* 0x000fe200078efcff */
[----:B------:R-:W-:Y:S01]  /*9970*/  UIMAD.WIDE.U32 UR30, UR6, UR8, URZ ;  /* 0x00000008061e72a5 */ /* 0x000fe2000f8e003f */
[----:B------:R-:W-:Y:S01]  /*9980*/  PLOP3.LUT P0, PT, P0, P2, PT, 0x8a, 0x0 ;  /* 0x000000000000781c */ /* 0x000fe20000705172 */
[----:B------:R-:W-:-:S02]  /*9990*/  UIMAD UR7, UR7, UR8, URZ ;  /* 0x00000008070772a4 */ /* 0x000fc4000f8e023f */
[----:B------:R-:W-:Y:S02]  /*99a0*/  UIADD3 UR4, UR4, -0x1, URZ ;  /* 0xffffffff04047890 */ /* 0x000fe4000fffe03f */
[----:B------:R-:W-:Y:S01]  /*99b0*/  ULOP3.LUT UR6, URZ, UR9, URZ, 0x33, !UPT ;  /* 0x000000093f067292 */ /* 0x000fe2000f8e333f */
[----:B0-----:R-:W-:Y:S01]  /*99c0*/  VIADD R0, R0, 0x3f ;  /* 0x0000003f00007836 */ /* 0x001fe20000000000 */
[----:B------:R-:W-:Y:S01]  /*99d0*/  UIADD3 UR7, UR31, UR7, URZ ;  /* 0x000000071f077290 */ /* 0x000fe2000fffe03f */
[----:B------:R-:W-:-:S03]  /*99e0*/  ULDC.64 UR38, c[0x0][0x198] ;  /* 0x0000660000267ab9 */ /* 0x000fc60000000a00 */
[----:B------:R-:W-:-:S04]  /*99f0*/  SHF.R.S32.HI R3, RZ, 0x1f, R0 ;  /* 0x0000001fff037819 */ /* 0x000fc80000011400 */
[----:B------:R-:W-:Y:S02]  /*9a00*/  LEA.HI R3, R3, R0, RZ, 0x6 ;  /* 0x0000000003037211 */ /* 0x000fe400078f30ff */
[----:B------:R-:W-:Y:S02]  /*9a10*/  MOV R0, RZ ;  /* 0x000000ff00007202 */ /* 0x000fe40000000f00 */
[----:B------:R-:W-:Y:S01]  /*9a20*/  SHF.R.S32.HI R13, RZ, 0x6, R3 ;  /* 0x00000006ff0d7819 */ /* 0x000fe20000011403 */
[----:B------:R-:W-:-:S04]  /*9a30*/  IMAD.MOV.U32 R3, RZ, RZ, 0x1 ;  /* 0x00000001ff037424 */ /* 0x000fc800078e00ff */
[----:B------:R-:W-:-:S07]  /*9a40*/  VIADD R10, R13, 0x1 ;  /* 0x000000010d0a7836 */ /* 0x000fce0000000000 */
.L_x_300:
[----:B------:R-:W-:-:S03]  /*9a50*/  UMOV UR8, 0xffffffff ;  /* 0xffffffff00087882 */ /* 0x000fc60000000000 */
[----:B------:R-:W-:Y:S05]  /*9a60*/  BRA.DIV UR8, `(.L_x_289) ;  /* 0x0000000e08887947 */ /* 0x000fea000b800000 */
[----:B------:R-:W-:-:S13]  /*9a70*/  ELECT P6, URZ, PT ;  /* 0x00000000003f782f */ /* 0x000fda00038c0000 */
.L_x_309:
[----:B------:R-:W0:Y:S01]  /*9a80*/  LDC R4, c[0x0][0x28c] ;  /* 0x0000a300ff047b82 */ /* 0x000e220000000800 */
[----:B------:R-:W-:Y:S01]  /*9a90*/  BSSY B1, `(.L_x_290) ;  /* 0x0000043000017945 */ /* 0x000fe20003800000 */
[----:B0-----:R-:W-:-:S13]  /*9aa0*/  ISETP.LT.OR P6, PT, R4, 0x1, !P6 ;  /* 0x000000010400780c */ /* 0x001fda00077c1670 */
[----:B------:R-:W-:Y:S05]  /*9ab0*/  @P6 BRA `(.L_x_291) ;  /* 0x0000000400006947 */ /* 0x000fea0003800000 */
[----:B------:R-:W-:Y:S01]  /*9ac0*/  SHF.L.U32 R14, R7, 0x8, RZ ;  /* 0x00000008070e7819 */ /* 0x000fe200000006ff */
[----:B------:R-:W-:Y:S01]  /*9ad0*/  IMAD.SHL.U32 R15, R9, 0x80, RZ ;  /* 0x00000080090f7824 */ /* 0x000fe200078e00ff */
[----:B------:R-:W-:Y:S01]  /*9ae0*/  MOV R20, RZ ;  /* 0x000000ff00147202 */ /* 0x000fe20000000f00 */
[----:B------:R-:W-:Y:S01]  /*9af0*/  IMAD.MOV.U32 R4, RZ, RZ, R10 ;  /* 0x000000ffff047224 */ /* 0x000fe200078e000a */
[----:B------:R-:W-:Y:S01]  /*9b00*/  MOV R5, R3 ;  /* 0x0000000300057202 */ /* 0x000fe20000000f00 */
[----:B------:R-:W-:-:S07]  /*9b10*/  IMAD.MOV.U32 R6, RZ, RZ, R0 ;  /* 0x000000ffff067224 */ /* 0x000fce00078e0000 */
.L_x_295:
[----:B------:R-:W0:Y:S01]  /*9b20*/  S2R R12, SR_CgaCtaId ;  /* 0x00000000000c7919 */ /* 0x000e220000008800 */
[----:B------:R-:W-:Y:S01]  /*9b30*/  MOV R7, 0x400 ;  /* 0x0000040000077802 */ /* 0x000fe20000000f00 */
[----:B------:R-:W1:Y:S03]  /*9b40*/  @!P2 LDC R9, c[0x0][0x500] ;  /* 0x00014000ff09ab82 */ /* 0x000e660000000800 */
[----:B0-----:R-:W-:Y:S02]  /*9b50*/  LEA R21, R12, R7, 0x18 ;  /* 0x000000070c157211 */ /* 0x001fe400078ec0ff */
[----:B------:R-:W-:Y:S02]  /*9b60*/  SHF.L.U32 R7, R5, 0x1f, RZ ;  /* 0x0000001f05077819 */ /* 0x000fe400000006ff */
[----:B------:R-:W-:-:S04]  /*9b70*/  LEA R12, R6, R21, 0x3 ;  /* 0x00000015060c7211 */ /* 0x000fc800078e18ff */
[----:B------:R-:W0:Y:S02]  /*9b80*/  SYNCS.PHASECHK.TRANS64.TRYWAIT P1, [R12+URZ+0x10], R7 ;  /* 0x000010070c0075a7 */ /* 0x000e24000802017f */
[----:B01----:R-:W-:Y:S05]  /*9b90*/  @!P1 BRA `(.L_x_292) ;  /* 0x0000000c005c9947 */ /* 0x003fea0003800000 */
.L_x_310:
[----:B0-----:R-:W-:Y:S01]  /*9ba0*/  PRMT R7, R18, 0x9910, RZ ;  /* 0x0000991012077816 */ /* 0x001fe200000000ff */
[----:B------:R0:W-:Y:S03]  /*9bb0*/  @!P2 SYNCS.ARRIVE.TRANS64 RZ, [R12+URZ], R9 ;  /* 0x000000090cffa9a7 */ /* 0x0001e6000800003f */
[----:B------:R-:W-:-:S13]  /*9bc0*/  ISETP.NE.AND P1, PT, R7, 0x2, PT ;  /* 0x000000020700780c */ /* 0x000fda0003f25270 */
[----:B0-----:R-:W-:Y:S05]  /*9bd0*/  @P1 BRA `(.L_x_293) ;  /* 0x0000000000041947 */ /* 0x001fea0003800000 */
[----:B------:R-:W-:Y:S01]  /*9be0*/  BPT.TRAP 0x1 ;  /* 0x000000040000795c */ /* 0x000fe20000300000 */
.L_x_293:
[----:B------:R-:W-:Y:S05]  /*9bf0*/  @P0 BRA `(.L_x_294) ;  /* 0x0000000000040947 */ /* 0x000fea0003800000 */
[----:B------:R-:W-:Y:S01]  /*9c00*/  BPT.TRAP 0x1 ;  /* 0x000000040000795c */ /* 0x000fe20000300000 */
.L_x_294:
[C---:B------:R-:W-:Y:S01]  /*9c10*/  IMAD R7, R6.reuse, 0x10000, R21 ;  /* 0x0001000006077824 */ /* 0x040fe200078e0215 */
[----:B------:R-:W-:Y:S01]  /*9c20*/  LEA R21, R6, R21, 0xf ;  /* 0x0000001506157211 */ /* 0x000fe200078e78ff */
[----:B------:R-:W-:Y:S01]  /*9c30*/  UIADD3 UR14, UP0, UR38, 0xf0, URZ ;  /* 0x000000f0260e7890 */ /* 0x000fe2000ff1e03f */
[----:B------:R-:W-:Y:S01]  /*9c40*/  R2UR UR34, R20 ;  /* 0x00000000142272ca */ /* 0x000fe200000e0000 */
[----:B------:R-:W-:Y:S01]  /*9c50*/  UIADD3 UR40, UP1, UR38, 0x1f0, URZ ;  /* 0x000001f026287890 */ /* 0x000fe2000ff3e03f */
[----:B------:R-:W-:Y:S01]  /*9c60*/  R2UR UR24, R7 ;  /* 0x00000000071872ca */ /* 0x000fe200000e0000 */
[----:B------:R-:W-:Y:S01]  /*9c70*/  UIADD3.X UR15, URZ, UR39, URZ, UP0, !UPT ;  /* 0x000000273f0f7290 */ /* 0x000fe200087fe43f */
[----:B------:R-:W-:Y:S01]  /*9c80*/  R2UR UR8, R21 ;  /* 0x00000000150872ca */ /* 0x000fe200000e0000 */
[----:B------:R-:W-:Y:S01]  /*9c90*/  UIADD3.X UR41, URZ, UR39, URZ, UP1, !UPT ;  /* 0x000000273f297290 */ /* 0x000fe20008ffe43f */
[----:B------:R-:W-:Y:S01]  /*9ca0*/  R2UR UR33, R12 ;  /* 0x000000000c2172ca */ /* 0x000fe200000e0000 */
[----:B------:R-:W-:Y:S01]  /*9cb0*/  VIADD R6, R6, 0x1 ;  /* 0x0000000106067836 */ /* 0x000fe20000000000 */
[----:B------:R-:W-:Y:S01]  /*9cc0*/  R2UR UR36, R8 ;  /* 0x00000000082472ca */ /* 0x000fe200000e0000 */
[----:B------:R-:W-:Y:S01]  /*9cd0*/  UMOV UR22, 0x0 ;  /* 0x0000000000167882 */ /* 0x000fe20000000000 */
[----:B------:R-:W-:Y:S01]  /*9ce0*/  R2UR UR35, R14 ;  /* 0x000000000e2372ca */ /* 0x000fe200000e0000 */
[----:B------:R-:W-:Y:S01]  /*9cf0*/  UMOV UR23, 0x10000000 ;  /* 0x1000000000177882 */ /* 0x000fe20000000000 */
[----:B------:R-:W-:Y:S01]  /*9d00*/  IADD3 R4, R4, -0x1, RZ ;  /* 0xffffffff04047810 */ /* 0x000fe20007ffe0ff */
[----:B------:R-:W-:Y:S01]  /*9d10*/  UIADD3 UR26, UR34, 0x20, URZ ;  /* 0x00000020221a7890 */ /* 0x000fe2000fffe03f */
[----:B------:R-:W-:Y:S01]  /*9d20*/  R2UR UR19, R15 ;  /* 0x000000000f1372ca */ /* 0x000fe200000e0000 */
[----:B------:R-:W-:Y:S01]  /*9d30*/  UIADD3 UR32, UR24, 0x100, URZ ;  /* 0x0000010018207890 */ /* 0x000fe2000fffe03f */
[----:B------:R-:W-:Y:S01]  /*9d40*/  ISETP.GT.AND P3, PT, R4, 0x1, PT ;  /* 0x000000010400780c */ /* 0x000fe20003f64270 */
[----:B------:R-:W-:Y:S01]  /*9d50*/  UIADD3 UR24, UR24, 0x8100, URZ ;  /* 0x0000810018187890 */ /* 0x000fe2000fffe03f */
[----:B------:R-:W-:Y:S01]  /*9d60*/  ISETP.NE.AND P1, PT, R6, 0x2, PT ;  /* 0x000000020600780c */ /* 0x000fe20003f25270 */
[----:B------:R-:W-:Y:S01]  /*9d70*/  UIADD3 UR16, UR8, 0x20100, URZ ;  /* 0x0002010008107890 */ /* 0x000fe2000fffe03f */
[----:B------:R-:W-:Y:S01]  /*9d80*/  VIADD R20, R20, 0x40 ;  /* 0x0000004014147836 */ /* 0x000fe20000000000 */
[----:B------:R-:W-:Y:S01]  /*9d90*/  UIADD3 UR8, UR8, 0x24100, URZ ;  /* 0x0002410008087890 */ /* 0x000fe2000fffe03f */
[----:B------:R-:W-:Y:S01]  /*9da0*/  SEL R12, RZ, 0x1, P1 ;  /* 0x00000001ff0c7807 */ /* 0x000fe20000800000 */
[----:B------:R-:W-:Y:S01]  /*9db0*/  UMOV UR25, UR33 ;  /* 0x0000002100197c82 */ /* 0x000fe20008000000 */
[----:B------:R-:W-:Y:S01]  /*9dc0*/  UMOV UR28, UR36 ;  /* 0x00000024001c7c82 */ /* 0x000fe20008000000 */
[----:B------:R-:W-:Y:S01]  /*9dd0*/  UMOV UR27, UR35 ;  /* 0x00000023001b7c82 */ /* 0x000fe20008000000 */
[----:B------:R-:W-:Y:S01]  /*9de0*/  UMOV UR17, UR33 ;  /* 0x0000002100117c82 */ /* 0x000fe20008000000 */
[----:B------:R-:W-:Y:S01]  /*9df0*/  UMOV UR18, UR34 ;  /* 0x0000002200127c82 */ /* 0x000fe20008000000 */
[----:B------:R-:W-:Y:S01]  /*9e00*/  UMOV UR20, UR36 ;  /* 0x0000002400147c82 */ /* 0x000fe20008000000 */
[----:B------:R0:W-:Y:S01]  /*9e10*/  UTMALDG.3D [UR32], [UR14], desc[UR22] ;  /* 0x000016200e0075b4 */ /* 0x0001e20008011000 */
[----:B------:R-:W-:Y:S01]  /*9e20*/  UMOV UR9, UR33 ;  /* 0x0000002100097c82 */ /* 0x000fe20008000000 */
[----:B------:R-:W-:Y:S01]  /*9e30*/  UMOV UR11, UR19 ;  /* 0x00000013000b7c82 */ /* 0x000fe20008000000 */
[----:B------:R-:W-:Y:S01]  /*9e40*/  UMOV UR12, UR36 ;  /* 0x00000024000c7c82 */ /* 0x000fe20008000000 */
[----:B------:R-:W-:Y:S01]  /*9e50*/  UMOV UR10, UR26 ;  /* 0x0000001a000a7c82 */ /* 0x000fe20008000000 */
[----:B------:R-:W-:-:S02]  /*9e60*/  LOP3.LUT R5, R5, R12, RZ, 0x3c, !PT ;  /* 0x0000000c05057212 */ /* 0x000fc400078e3cff */
[----:B------:R-:W-:Y:S01]  /*9e70*/  SEL R6, R6, RZ, P1 ;  /* 0x000000ff06067207 */ /* 0x000fe20000800000 */
[----:B------:R0:W-:Y:S01]  /*9e80*/  UTMALDG.3D [UR24], [UR14], desc[UR22] ;  /* 0x000016180e0075b4 */ /* 0x0001e20008011000 */
[----:B------:R0:W-:Y:S01]  /*9e90*/  UTMALDG.3D [UR16], [UR40], desc[UR22] ;  /* 0x00001610280075b4 */ /* 0x0001e20008011000 */
[----:B------:R0:W-:Y:S02]  /*9ea0*/  UTMALDG.3D [UR8], [UR40], desc[UR22] ;  /* 0x00001608280075b4 */ /* 0x0001e40008011000 */
[----:B0-----:R-:W-:Y:S05]  /*9eb0*/  @P3 BRA `(.L_x_295) ;  /* 0xfffffffc00183947 */ /* 0x001fea000383ffff */
.L_x_291:
[----:B------:R-:W-:Y:S05]  /*9ec0*/  BSYNC B1 ;  /* 0x0000000000017941 */ /* 0x000fea0003800000 */
.L_x_290:
[----:B------:R-:W-:Y:S01]  /*9ed0*/  LOP3.LUT P3, RZ, R11, 0xff, RZ, 0xc0, !PT ;  /* 0x000000ff0bff7812 */ /* 0x000fe2000786c0ff */
[----:B------:R-:W-:Y:S01]  /*9ee0*/  ULDC.64 UR8, c[0x0][0x650] ;  /* 0x0001940000087ab9 */ /* 0x000fe20000000a00 */
[----:B------:R-:W-:Y:S01]  /*9ef0*/  IADD3 R0, R13, R0, RZ ;  /* 0x000000000d007210 */ /* 0x000fe20007ffe0ff */
[----:B------:R-:W-:Y:S01]  /*9f00*/  BSSY B1, `(.L_x_296) ;  /* 0x000006c000017945 */ /* 0x000fe20003800000 */
[----:B------:R-:W-:Y:S01]  /*9f10*/  IADD3 R16, P4, R16, UR30, RZ ;  /* 0x0000001e10107c10 */ /* 0x000fe2000ff9e0ff */
[----:B------:R-:W-:Y:S01]  /*9f20*/  IMAD.MOV.U32 R7, RZ, RZ, -0x1 ;  /* 0xffffffffff077424 */ /* 0x000fe200078e00ff */
[----:B------:R-:W-:Y:S01]  /*9f30*/  SHF.R.U32.HI R4, RZ, 0x1, R0 ;  /* 0x00000001ff047819 */ /* 0x000fe20000011600 */
[----:B------:R-:W-:Y:S01]  /*9f40*/  IMAD.MOV.U32 R8, RZ, RZ, -0x1 ;  /* 0xffffffffff087424 */ /* 0x000fe200078e00ff */
[----:B------:R-:W-:Y:S02]  /*9f50*/  ISETP.GT.U32.AND P1, PT, R0, 0x1, PT ;  /* 0x000000010000780c */ /* 0x000fe40003f24070 */
[----:B------:R-:W-:-:S02]  /*9f60*/  LOP3.LUT R4, R4, 0x1, RZ, 0xc0, !PT ;  /* 0x0000000104047812 */ /* 0x000fc400078ec0ff */
[----:B------:R-:W-:Y:S01]  /*9f70*/  ISETP.LT.U32.AND P1, PT, R13, 0x2, P1 ;  /* 0x000000020d00780c */ /* 0x000fe20000f21070 */
[----:B------:R-:W0:Y:S01]  /*9f80*/  @P3 S2R R6, SR_CgaCtaId ;  /* 0x0000000000063919 */ /* 0x000e220000008800 */
[----:B------:R-:W-:Y:S02]  /*9f90*/  @P3 MOV R5, 0x400 ;  /* 0x0000040000053802 */ /* 0x000fe40000000f00 */
[----:B------:R-:W-:Y:S02]  /*9fa0*/  IADD3.X R17, R17, UR7, RZ, P4, !PT ;  /* 0x0000000711117c10 */ /* 0x000fe4000a7fe4ff */
[----:B------:R-:W-:Y:S02]  /*9fb0*/  ISETP.GE.U32.AND P4, PT, R16, UR8, PT ;  /* 0x0000000810007c0c */ /* 0x000fe4000bf86070 */
[----:B------:R-:W-:Y:S02]  /*9fc0*/  MOV R9, 0xffffffff ;  /* 0xffffffff00097802 */ /* 0x000fe40000000f00 */
[----:B------:R-:W-:-:S02]  /*9fd0*/  LOP3.LUT R0, R0, 0x1, RZ, 0xc0, !PT ;  /* 0x0000000100007812 */ /* 0x000fc400078ec0ff */
[----:B------:R-:W-:Y:S02]  /*9fe0*/  PRMT R11, RZ, 0x7610, R11 ;  /* 0x00007610ff0b7816 */ /* 0x000fe4000000000b */
[----:B0-----:R-:W-:-:S04]  /*9ff0*/  @P3 LEA R5, R6, R5, 0x18 ;  /* 0x0000000506053211 */ /* 0x001fc800078ec0ff */
[----:B------:R0:W-:Y:S01]  /*a000*/  @P3 SYNCS.ARRIVE.TRANS64.A1T0 RZ, [R5+URZ+0x38], RZ ;  /* 0x000038ff05ff39a7 */ /* 0x0001e2000810003f */
[----:B------:R-:W-:Y:S02]  /*a010*/  ISETP.NE.U32.AND P3, PT, R4, 0x1, PT ;  /* 0x000000010400780c */ /* 0x000fe40003f65070 */
[----:B------:R-:W-:Y:S02]  /*a020*/  SEL R4, RZ, 0x1, !P1 ;  /* 0x00000001ff047807 */ /* 0x000fe40004800000 */
[----:B------:R-:W-:Y:S02]  /*a030*/  ISETP.GE.U32.AND.EX P1, PT, R17, UR9, PT, P4 ;  /* 0x0000000911007c0c */ /* 0x000fe4000bf26140 */
[----:B------:R-:W-:-:S04]  /*a040*/  ISETP.GT.U32.AND P3, PT, R13, 0x1, !P3 ;  /* 0x000000010d00780c */ /* 0x000fc80005f64070 */
[----:B0-----:R-:W-:-:S04]  /*a050*/  SEL R5, RZ, 0x1, !P3 ;  /* 0x00000001ff057807 */ /* 0x001fc80005800000 */
[--C-:B------:R-:W-:Y:S02]  /*a060*/  LOP3.LUT R3, R5, R3, R4.reuse, 0x96, !PT ;  /* 0x0000000305037212 */ /* 0x100fe400078e9604 */
[----:B------:R-:W-:Y:S01]  /*a070*/  PRMT R4, RZ, 0x7610, R4 ;  /* 0x00007610ff047816 */ /* 0x000fe20000000004 */
[----:B------:R-:W-:Y:S06]  /*a080*/  @P1 BRA `(.L_x_297) ;  /* 0x00000004004c1947 */ /* 0x000fec0003800000 */
[----:B------:R-:W-:Y:S01]  /*a090*/  ULDC.64 UR8, c[0x0][0x628] ;  /* 0x00018a0000087ab9 */ /* 0x000fe20000000a00 */
[----:B------:R-:W0:Y:S01]  /*a0a0*/  S2R R14, SR_CTAID.X ;  /* 0x00000000000e7919 */ /* 0x000e220000002500 */
[----:B------:R-:W-:Y:S01]  /*a0b0*/  ISETP.NE.U32.AND P1, PT, RZ, UR8, PT ;  /* 0x00000008ff007c0c */ /* 0x000fe2000bf25070 */
[----:B------:R-:W-:Y:S01]  /*a0c0*/  ULDC UR11, c[0x0][0x630] ;  /* 0x00018c00000b7ab9 */ /* 0x000fe20000000800 */
[----:B------:R-:W-:Y:S01]  /*a0d0*/  MOV R4, R16 ;  /* 0x0000001000047202 */ /* 0x000fe20000000f00 */
[----:B------:R-:W1:Y:S01]  /*a0e0*/  S2R R12, SR_CTAID.Y ;  /* 0x00000000000c7919 */ /* 0x000e620000002600 */
[----:B------:R-:W-:Y:S01]  /*a0f0*/  ISETP.NE.AND.EX P1, PT, RZ, UR9, PT, P1 ;  /* 0x00000009ff007c0c */ /* 0x000fe2000bf25310 */
[----:B------:R-:W-:-:S12]  /*a100*/  IMAD.MOV.U32 R5, RZ, RZ, R17 ;  /* 0x000000ffff057224 */ /* 0x000fd800078e0011 */
[----:B------:R-:W-:Y:S05]  /*a110*/  @!P1 BRA `(.L_x_298) ;  /* 0x0000000000289947 */ /* 0x000fea0003800000 */
[----:B------:R-:W-:Y:S02]  /*a120*/  ULDC UR10, c[0x0][0x634] ;  /* 0x00018d00000a7ab9 */ /* 0x000fe40000000800 */
[----:B------:R-:W-:-:S04]  /*a130*/  IADD3 R9, P1, R16, UR10, RZ ;  /* 0x0000000a10097c10 */ /* 0x000fc8000ff3e0ff */
[----:B------:R-:W-:-:S05]  /*a140*/  IADD3.X R15, RZ, R17, RZ, P1, !PT ;  /* 0x00000011ff0f7210 */ /* 0x000fca0000ffe4ff */
[----:B------:R-:W-:-:S04]  /*a150*/  IMAD.WIDE.U32 R6, R15, UR8, RZ ;  /* 0x000000080f067c25 */ /* 0x000fc8000f8e00ff */
[----:B------:R-:W-:-:S04]  /*a160*/  IMAD.WIDE.U32 R6, P1, R9, UR9, R6 ;  /* 0x0000000909067c25 */ /* 0x000fc8000f820006 */
[----:B------:R-:W-:Y:S01]  /*a170*/  IMAD.WIDE.U32 R8, R9, UR8, RZ ;  /* 0x0000000809087c25 */ /* 0x000fe2000f8e00ff */
[----:B------:R-:W-:-:S03]  /*a180*/  MOV R4, R7 ;  /* 0x0000000700047202 */ /* 0x000fc60000000f00 */
[----:B------:R-:W-:Y:S01]  /*a190*/  IMAD.X R5, RZ, RZ, RZ, P1 ;  /* 0x000000ffff057224 */ /* 0x000fe200008e06ff */
[----:B------:R-:W-:-:S05]  /*a1a0*/  IADD3 RZ, P1, R9, R6, RZ ;  /* 0x0000000609ff7210 */ /* 0x000fca0007f3e0ff */
[----:B------:R-:W-:-:S08]  /*a1b0*/  IMAD.WIDE.U32.X R4, R15, UR9, R4, P1 ;  /* 0x000000090f047c25 */ /* 0x000fd000088e0404 */
.L_x_298:
[--C-:B------:R-:W-:Y:S01]  /*a1c0*/  SHF.R.U64 R8, R4, UR11, R5.reuse ;  /* 0x0000000b04087c19 */ /* 0x100fe20008001205 */
[----:B------:R-:W-:Y:S01]  /*a1d0*/  ULDC.64 UR8, c[0x0][0x620] ;  /* 0x0001880000087ab9 */ /* 0x000fe20000000a00 */
[----:B------:R-:W-:Y:S01]  /*a1e0*/  SHF.R.U32.HI R4, RZ, UR11, R5 ;  /* 0x0000000bff047c19 */ /* 0x000fe20008011605 */
[----:B------:R-:W2:Y:S01]  /*a1f0*/  LDC R25, c[0x0][0x144] ;  /* 0x00005100ff197b82 */ /* 0x000ea20000000800 */
[----:B------:R-:W-:Y:S01]  /*a200*/  IADD3 R7, P1, RZ, -R8, RZ ;  /* 0x80000008ff077210 */ /* 0x000fe20007f3e0ff */
[----:B------:R-:W-:Y:S01]  /*a210*/  ULDC.64 UR12, c[0x0][0x640] ;  /* 0x00019000000c7ab9 */ /* 0x000fe20000000a00 */
[----:B0-----:R-:W-:Y:S01]  /*a220*/  I2FP.F32.U32 R9, R14 ;  /* 0x0000000e00097245 */ /* 0x001fe20000201000 */
[----:B------:R-:W-:Y:S02]  /*a230*/  ULDC UR10, c[0x0][0x608] ;  /* 0x00018200000a7ab9 */ /* 0x000fe40000000800 */
[----:B------:R-:W-:Y:S01]  /*a240*/  IMAD.X R4, RZ, RZ, ~R4, P1 ;  /* 0x000000ffff047224 */ /* 0x000fe200008e0e04 */
[----:B------:R-:W-:Y:S01]  /*a250*/  ISETP.NE.U32.AND P1, PT, RZ, UR12, PT ;  /* 0x0000000cff007c0c */ /* 0x000fe2000bf25070 */
[----:B------:R-:W0:Y:S02]  /*a260*/  LDC R21, c[0x0][0x148] ;  /* 0x00005200ff157b82 */ /* 0x000e240000000800 */
[----:B------:R-:W-:Y:S01]  /*a270*/  IMAD R6, R4, UR8, RZ ;  /* 0x0000000804067c24 */ /* 0x000fe2000f8e02ff */
[----:B------:R-:W-:Y:S01]  /*a280*/  ISETP.NE.AND.EX P1, PT, RZ, UR13, PT, P1 ;  /* 0x0000000dff007c0c */ /* 0x000fe2000bf25310 */
[----:B------:R-:W-:Y:S01]  /*a290*/  IMAD.WIDE.U32 R4, R7, UR8, R16 ;  /* 0x0000000807047c25 */ /* 0x000fe2000f8e0010 */
[----:B------:R-:W-:-:S03]  /*a2a0*/  ULDC UR8, c[0x0][0x150] ;  /* 0x0000540000087ab9 */ /* 0x000fc60000000800 */
[----:B------:R-:W-:Y:S02]  /*a2b0*/  IMAD R7, R7, UR9, R6 ;  /* 0x0000000907077c24 */ /* 0x000fe4000f8e0206 */
[----:B------:R-:W-:Y:S01]  /*a2c0*/  FMUL R6, R9, UR8 ;  /* 0x0000000809067c20 */ /* 0x000fe20008400000 */
[----:B------:R-:W-:Y:S01]  /*a2d0*/  ULDC UR8, c[0x0][0x618] ;  /* 0x0001860000087ab9 */ /* 0x000fe20000000800 */
[----:B------:R-:W-:Y:S01]  /*a2e0*/  ULDC UR9, c[0x0][0x154] ;  /* 0x0000550000097ab9 */ /* 0x000fe20000000800 */
[----:B------:R-:W-:-:S03]  /*a2f0*/  IADD3 R5, R5, R7, RZ ;  /* 0x0000000705057210 */ /* 0x000fc60007ffe0ff */
[----:B------:R-:W3:Y:S01]  /*a300*/  F2I.U32.TRUNC.NTZ R6, R6 ;  /* 0x0000000600067305 */ /* 0x000ee2000020f000 */
[----:B------:R-:W-:Y:S02]  /*a310*/  SHF.R.U64 R9, R4, UR8, R5 ;  /* 0x0000000804097c19 */ /* 0x000fe40008001205 */
[----:B-1----:R-:W-:-:S05]  /*a320*/  I2FP.F32.U32 R4, R12 ;  /* 0x0000000c00047245 */ /* 0x002fca0000201000 */
[----:B------:R-:W-:Y:S01]  /*a330*/  FMUL R22, R4, UR9 ;  /* 0x0000000904167c20 */ /* 0x000fe20008400000 */
[----:B------:R-:W-:Y:S01]  /*a340*/  SHF.R.U32.HI R4, RZ, UR8, R5 ;  /* 0x00000008ff047c19 */ /* 0x000fe20008011605 */
[----:B------:R-:W-:-:S03]  /*a350*/  ULDC UR8, c[0x0][0x658] ;  /* 0x0001960000087ab9 */ /* 0x000fc60000000800 */
[--C-:B------:R-:W-:Y:S01]  /*a360*/  SHF.R.U32.HI R5, RZ, UR10, R4.reuse ;  /* 0x0000000aff057c19 */ /* 0x100fe20008011604 */
[----:B------:R-:W1:Y:S01]  /*a370*/  F2I.U32.TRUNC.NTZ R22, R22 ;  /* 0x0000001600167305 */ /* 0x000e62000020f000 */
[----:B------:R-:W-:Y:S01]  /*a380*/  SHF.R.U64 R20, R9, UR10, R4 ;  /* 0x0000000a09147c19 */ /* 0x000fe20008001204 */
[----:B---3--:R-:W-:Y:S01]  /*a390*/  IMAD.MOV R6, RZ, RZ, -R6 ;  /* 0x000000ffff067224 */ /* 0x008fe200078e0a06 */
[--C-:B------:R-:W-:Y:S02]  /*a3a0*/  SHF.R.U32.HI R23, RZ, UR8, R5.reuse ;  /* 0x00000008ff177c19 */ /* 0x100fe40008011605 */
[----:B------:R-:W-:Y:S01]  /*a3b0*/  SHF.R.U64 R15, R20, UR8, R5 ;  /* 0x00000008140f7c19 */ /* 0x000fe20008001205 */
[----:B--2---:R-:W-:Y:S02]  /*a3c0*/  IMAD R14, R25, R6, R14 ;  /* 0x00000006190e7224 */ /* 0x004fe400078e020e */
[----:B------:R-:W-:Y:S01]  /*a3d0*/  IMAD.MOV.U32 R5, RZ, RZ, R23 ;  /* 0x000000ffff057224 */ /* 0x000fe200078e0017 */
[----:B------:R-:W-:Y:S01]  /*a3e0*/  MOV R4, R15 ;  /* 0x0000000f00047202 */ /* 0x000fe20000000f00 */
[----:B------:R-:W-:Y:S06]  /*a3f0*/  @!P1 BRA `(.L_x_299) ;  /* 0x0000000000289947 */ /* 0x000fec0003800000 */
[----:B------:R-:W-:Y:S02]  /*a400*/  ULDC UR8, c[0x0][0x64c] ;  /* 0x0001930000087ab9 */ /* 0x000fe40000000800 */
[----:B------:R-:W-:-:S04]  /*a410*/  IADD3 R5, P1, R15, UR8, RZ ;  /* 0x000000080f057c10 */ /* 0x000fc8000ff3e0ff */
[----:B------:R-:W-:-:S05]  /*a420*/  IADD3.X R23, RZ, R23, RZ, P1, !PT ;  /* 0x00000017ff177210 */ /* 0x000fca0000ffe4ff */
[----:B------:R-:W-:-:S04]  /*a430*/  IMAD.WIDE.U32 R6, R23, UR12, RZ ;  /* 0x0000000c17067c25 */ /* 0x000fc8000f8e00ff */
[----:B------:R-:W-:-:S04]  /*a440*/  IMAD.WIDE.U32 R6, P1, R5, UR13, R6 ;  /* 0x0000000d05067c25 */ /* 0x000fc8000f820006 */
[----:B------:R-:W-:Y:S01]  /*a450*/  IMAD.WIDE.U32 R4, R5, UR12, RZ ;  /* 0x0000000c05047c25 */ /* 0x000fe2000f8e00ff */
[----:B------:R-:W-:-:S04]  /*a460*/  MOV R4, R7 ;  /* 0x0000000700047202 */ /* 0x000fc80000000f00 */
[----:B------:R-:W-:Y:S01]  /*a470*/  IADD3 RZ, P3, R5, R6, RZ ;  /* 0x0000000605ff7210 */ /* 0x000fe20007f7e0ff */
[----:B------:R-:W-:-:S04]  /*a480*/  IMAD.X R5, RZ, RZ, RZ, P1 ;  /* 0x000000ffff057224 */ /* 0x000fc800008e06ff */
[----:B------:R-:W-:-:S08]  /*a490*/  IMAD.WIDE.U32.X R4, R23, UR13, R4, P3 ;  /* 0x0000000d17047c25 */ /* 0x000fd000098e0404 */
.L_x_299:
[----:B------:R-:W-:Y:S01]  /*a4a0*/  ISETP.NE.AND P1, PT, R2, 0x1, PT ;  /* 0x000000010200780c */ /* 0x000fe20003f25270 */
[----:B------:R-:W-:Y:S01]  /*a4b0*/  ULDC UR8, c[0x0][0x648] ;  /* 0x0001920000087ab9 */ /* 0x000fe20000000800 */
[----:B------:R-:W-:Y:S01]  /*a4c0*/  LOP3.LUT R20, R20, UR6, RZ, 0xc0, !PT ;  /* 0x0000000614147c12 */ /* 0x000fe2000f8ec0ff */
[----:B-1----:R-:W-:Y:S01]  /*a4d0*/  IMAD.MOV R22, RZ, RZ, -R22 ;  /* 0x000000ffff167224 */ /* 0x002fe200078e0a16 */
[----:B------:R-:W-:Y:S01]  /*a4e0*/  SHF.R.U64 R5, R4, UR8, R5 ;  /* 0x0000000804057c19 */ /* 0x000fe20008001205 */
[----:B------:R-:W-:Y:S01]  /*a4f0*/  ULDC UR8, c[0x0][0x638] ;  /* 0x00018e0000087ab9 */ /* 0x000fe20000000800 */
[----:B------:R-:W-:Y:S01]  /*a500*/  LOP3.LUT R6, R9, UR4, RZ, 0xc0, !PT ;  /* 0x0000000409067c12 */ /* 0x000fe2000f8ec0ff */
[----:B------:R-:W-:Y:S01]  /*a510*/  ULDC UR9, c[0x0][0x610] ;  /* 0x0001840000097ab9 */ /* 0x000fe20000000800 */
[C---:B------:R-:W-:Y:S01]  /*a520*/  IADD3 R4, -R5.reuse, RZ, RZ ;  /* 0x000000ff05047210 */ /* 0x040fe20007ffe1ff */
[----:B------:R-:W-:-:S04]  /*a530*/  IMAD R5, R5, UR5, R20 ;  /* 0x0000000505057c24 */ /* 0x000fc8000f8e0214 */
[----:B0-----:R-:W-:Y:S02]  /*a540*/  @P1 IMAD R14, R21, R22, R12 ;  /* 0x00000016150e1224 */ /* 0x001fe400078e020c */
[----:B------:R-:W-:Y:S01]  /*a550*/  IMAD R15, R4, UR8, R15 ;  /* 0x00000008040f7c24 */ /* 0x000fe2000f8e020f */
[----:B------:R-:W-:Y:S01]  /*a560*/  ULDC UR8, c[0x0][0x600] ;  /* 0x0001800000087ab9 */ /* 0x000fe20000000800 */
[----:B------:R-:W-:Y:S02]  /*a570*/  IMAD R14, R5, UR9, R14 ;  /* 0x00000009050e7c24 */ /* 0x000fe4000f8e020e */
[----:B------:R-:W-:Y:S02]  /*a580*/  IMAD R15, R15, UR8, R6 ;  /* 0x000000080f0f7c24 */ /* 0x000fe4000f8e0206 */
[----:B------:R-:W-:-:S03]  /*a590*/  IMAD.MOV.U32 R4, RZ, RZ, 0x1 ;  /* 0x00000001ff047424 */ /* 0x000fc600078e00ff */
[----:B------:R-:W-:Y:S02]  /*a5a0*/  SEL R9, R15, R14, !P1 ;  /* 0x0000000e0f097207 */ /* 0x000fe40004800000 */
[----:B------:R-:W-:-:S07]  /*a5b0*/  SEL R7, R14, R15, !P1 ;  /* 0x0000000f0e077207 */ /* 0x000fce0004800000 */
.L_x_297:
[----:B------:R-:W-:Y:S05]  /*a5c0*/  BSYNC B1 ;  /* 0x0000000000017941 */ /* 0x000fea0003800000 */
.L_x_296:
[----:B------:R-:W-:-:S13]  /*a5d0*/  LOP3.LUT P1, RZ, R4, 0xff, RZ, 0xc0, !PT ;  /* 0x000000ff04ff7812 */ /* 0x000fda000782c0ff */
[----:B------:R-:W-:Y:S05]  /*a5e0*/  @P1 BRA `(.L_x_300) ;  /* 0xfffffff400181947 */ /* 0x000fea000383ffff */
[----:B------:R-:W-:Y:S05]  /*a5f0*/  BSYNC B0 ;  /* 0x0000000000007941 */ /* 0x000fea0003800000 */
.L_x_288:
[----:B------:R-:W-:-:S03]  /*a600*/  UMOV UR8, 0xffffffff ;  /* 0xffffffff00087882 */ /* 0x000fc60000000000 */
[----:B------:R-:W-:Y:S05]  /*a610*/  BRA.DIV UR8, `(.L_x_301) ;  /* 0x0000000208d07947 */ /* 0x000fea000b800000 */
[----:B------:R-:W-:-:S13]  /*a620*/  ELECT P6, URZ, PT ;  /* 0x00000000003f782f */ /* 0x000fda00038c0000 */
.L_x_313:
[----:B------:R-:W-:Y:S04]  /*a630*/  BSSY B0, `(.L_x_302) ;  /* 0x0000019000007945 */ /* 0x000fe80003800000 */
[----:B------:R-:W-:Y:S05]  /*a640*/  @!P6 BRA `(.L_x_303) ;  /* 0x00000000005ce947 */ /* 0x000fea0003800000 */
[----:B------:R-:W-:-:S04]  /*a650*/  LOP3.LUT R19, R19, 0x2, RZ, 0xfc, !PT ;  /* 0x0000000213137812 */ /* 0x000fc800078efcff */
[----:B------:R-:W-:-:S13]  /*a660*/  ISETP.NE.AND P0, PT, R19, 0x3, PT ;  /* 0x000000031300780c */ /* 0x000fda0003f05270 */
[----:B------:R-:W-:Y:S05]  /*a670*/  @!P0 BRA `(.L_x_304) ;  /* 0x0000000000048947 */ /* 0x000fea0003800000 */
[----:B------:R-:W-:Y:S01]  /*a680*/  BPT.TRAP 0x1 ;  /* 0x000000040000795c */ /* 0x000fe20000300000 */
.L_x_304:
[----:B------:R-:W0:Y:S01]  /*a690*/  S2R R5, SR_CgaCtaId ;  /* 0x0000000000057919 */ /* 0x000e220000008800 */
[----:B------:R-:W-:Y:S02]  /*a6a0*/  MOV R2, 0x400 ;  /* 0x0000040000027802 */ /* 0x000fe40000000f00 */
[----:B------:R-:W-:Y:S02]  /*a6b0*/  SHF.L.U32 R4, R3, 0x1f, RZ ;  /* 0x0000001f03047819 */ /* 0x000fe400000006ff */
[----:B0-----:R-:W-:-:S04]  /*a6c0*/  LEA R5, R5, R2, 0x18 ;  /* 0x0000000205057211 */ /* 0x001fc800078ec0ff */
[----:B------:R-:W-:-:S05]  /*a6d0*/  IADD3 R5, R5, 0x10, RZ ;  /* 0x0000001005057810 */ /* 0x000fca0007ffe0ff */
[C---:B------:R-:W-:Y:S01]  /*a6e0*/  IMAD R7, R0.reuse, 0x8, R5 ;  /* 0x0000000800077824 */ /* 0x040fe200078e0205 */
[----:B------:R-:W-:-:S03]  /*a6f0*/  IADD3 R0, R0, 0x1, RZ ;  /* 0x0000000100007810 */ /* 0x000fc60007ffe0ff */
[----:B------:R-:W0:Y:S01]  /*a700*/  SYNCS.PHASECHK.TRANS64.TRYWAIT P0, [R7+URZ], R4 ;  /* 0x00000004070075a7 */ /* 0x000e22000800017f */
[----:B------:R-:W-:-:S04]  /*a710*/  ISETP.NE.AND P1, PT, R0, 0x2, PT ;  /* 0x000000020000780c */ /* 0x000fc80003f25270 */
[----:B------:R-:W-:Y:S02]  /*a720*/  SEL R2, RZ, 0x1, P1 ;  /* 0x00000001ff027807 */ /* 0x000fe40000800000 */
[----:B------:R-:W-:Y:S02]  /*a730*/  SEL R0, R0, RZ, P1 ;  /* 0x000000ff00007207 */ /* 0x000fe40000800000 */
[----:B------:R-:W-:Y:S01]  /*a740*/  LOP3.LUT R2, R3, R2, RZ, 0x3c, !PT ;  /* 0x0000000203027212 */ /* 0x000fe200078e3cff */
[----:B0-----:R-:W-:Y:S06]  /*a750*/  @!P0 BRA `(.L_x_305) ;  /* 0x0000000000a08947 */ /* 0x001fec0003800000 */
.L_x_314:
[----:B------:R-:W-:Y:S01]  /*a760*/  IMAD R5, R0, 0x8, R5 ;  /* 0x0000000800057824 */ /* 0x000fe200078e0205 */
[----:B------:R-:W-:-:S07]  /*a770*/  SHF.L.U32 R0, R2, 0x1f, RZ ;  /* 0x0000001f02007819 */ /* 0x000fce00000006ff */
.L_x_306:
[----:B-1----:R1:W2:Y:S02]  /*a780*/  SYNCS.PHASECHK.TRANS64.TRYWAIT P0, [R5+URZ], R0 ;  /* 0x00000000050075a7 */ /* 0x0022a4000800017f */
[----:B--2---:R-:W-:Y:S05]  /*a790*/  @!P0 NANOSLEEP.SYNCS 0x989680 ;  /* 0x009896800000895d */ /* 0x004fea0003900000 */
[----:B------:R-:W2:Y:S02]  /*a7a0*/  @!P0 SYNCS.PHASECHK.TRANS64 P0, [R5+URZ], R0 ;  /* 0x00000000050085a7 */ /* 0x000ea4000800007f */
[----:B--2---:R-:W-:Y:S05]  /*a7b0*/  @!P0 BRA `(.L_x_306) ;  /* 0xfffffffc00f08947 */ /* 0x004fea000383ffff */
.L_x_303:
[----:B------:R-:W-:Y:S05]  /*a7c0*/  BSYNC B0 ;  /* 0x0000000000007941 */ /* 0x000fea0003800000 */
.L_x_302:
[----:B------:R-:W-:Y:S05]  /*a7d0*/  EXIT ;  /* 0x000000000000794d */ /* 0x000fea0003800000 */
.L_x_17:
[----:B---3--:R3:W4:Y:S02]  /*a7e0*/  SYNCS.PHASECHK.TRANS64.TRYWAIT P1, [R3+URZ], R0 ;  /* 0x00000000030075a7 */ /* 0x008724000802017f */
[----:B----4-:R-:W-:Y:S05]  /*a7f0*/  @!P1 NANOSLEEP.SYNCS 0x989680 ;  /* 0x009896800000995d */ /* 0x010fea0003900000 */
[----:B------:R-:W4:Y:S02]  /*a800*/  @!P1 SYNCS.PHASECHK.TRANS64 P1, [R3+URZ], R0 ;  /* 0x00000000030095a7 */ /* 0x000f24000802007f */
[----:B----4-:R-:W-:Y:S05]  /*a810*/  @!P1 BRA `(.L_x_17) ;  /* 0xfffffffc00f09947 */ /* 0x010fea000383ffff */
[----:B------:R-:W-:Y:S05]  /*a820*/  BRA `(.L_x_16) ;  /* 0xffffff6800687947 */ /* 0x000fea000383ffff */
.L_x_22:
[----:B-1----:R-:W-:-:S04]  /*a830*/  MOV R4, UR9 ;  /* 0x0000000900047c02 */ /* 0x002fc80008000f00 */
[----:B------:R1:W2:Y:S03]  /*a840*/  SYNCS.PHASECHK.TRANS64.TRYWAIT P1, [R4+URZ], R3 ;  /* 0x00000003040075a7 */ /* 0x0002a6000802017f */
[----:B--2---:R-:W-:Y:S05]  /*a850*/  @!P1 NANOSLEEP.SYNCS 0x989680 ;  /* 0x009896800000995d */ /* 0x004fea0003900000 */
[----:B------:R-:W2:Y:S02]  /*a860*/  @!P1 SYNCS.PHASECHK.TRANS64 P1, [R4+URZ], R3 ;  /* 0x00000003040095a7 */ /* 0x000ea4000802007f */
[----:B--2---:R-:W-:Y:S05]  /*a870*/  @!P1 BRA `(.L_x_22) ;  /* 0xfffffffc00ec9947 */ /* 0x004fea000383ffff */
[----:B------:R-:W-:Y:S05]  /*a880*/  BRA `(.L_x_21) ;  /* 0xffffff70005c7947 */ /* 0x000fea000383ffff */
.L_x_289:
[----:B------:R-:W-:Y:S01]  /*a890*/  BSSY B1, `(.L_x_307) ;  /* 0x0000006000017945 */ /* 0x000fe20003800000 */
[----:B------:R-:W-:-:S07]  /*a8a0*/  IMAD.MOV.U32 R15, RZ, RZ, -0x1 ;  /* 0xffffffffff0f7424 */ /* 0x000fce00078e00ff */
[----:B------:R-:W-:Y:S05]  /*a8b0*/  WARPSYNC.COLLECTIVE R15, `(.L_x_308) ;  /* 0x000000000f0c7348 */ /* 0x000fea0003c00000 */
[----:B------:R-:W-:Y:S02]  /*a8c0*/  ELECT P6, UR62, PT ;  /* 0x00000000003e782f */ /* 0x000fe400038c0000 */
[----:B------:R-:W-:Y:S01]  /*a8d0*/  MOV R14, UR62 ;  /* 0x0000003e000e7c02 */ /* 0x000fe20008000f00 */
[----:B------:R-:W-:Y:S10]  /*a8e0*/  ENDCOLLECTIVE ;  /* 0x000000000000791b */ /* 0x000ff40003800000 */
.L_x_308:
[----:B------:R-:W-:Y:S05]  /*a8f0*/  BSYNC B1 ;  /* 0x0000000000017941 */ /* 0x000fea0003800000 */
.L_x_307:
[----:B------:R-:W-:Y:S05]  /*a900*/  BRA `(.L_x_309) ;  /* 0xfffffff0005c7947 */ /* 0x000fea000383ffff */
.L_x_292:
[----:B0-----:R0:W1:Y:S02]  /*a910*/  SYNCS.PHASECHK.TRANS64.TRYWAIT P1, [R12+URZ+0x10], R7 ;  /* 0x000010070c0075a7 */ /* 0x001064000802017f */
[----:B-1----:R-:W-:Y:S05]  /*a920*/  @!P1 NANOSLEEP.SYNCS 0x989680 ;  /* 0x009896800000995d */ /* 0x002fea0003900000 */
[----:B------:R-:W1:Y:S02]  /*a930*/  @!P1 SYNCS.PHASECHK.TRANS64 P1, [R12+URZ+0x10], R7 ;  /* 0x000010070c0095a7 */ /* 0x000e64000802007f */
[----:B-1----:R-:W-:Y:S05]  /*a940*/  @!P1 BRA `(.L_x_292) ;  /* 0xfffffffc00f09947 */ /* 0x002fea000383ffff */
[----:B------:R-:W-:Y:S05]  /*a950*/  BRA `(.L_x_310) ;  /* 0xfffffff000907947 */ /* 0x000fea000383ffff */
.L_x_301:
[----:B------:R-:W-:Y:S01]  /*a960*/  BSSY B0, `(.L_x_311) ;  /* 0x0000006000007945 */ /* 0x000fe20003800000 */
[----:B------:R-:W-:-:S07]  /*a970*/  MOV R15, 0xffffffff ;  /* 0xffffffff000f7802 */ /* 0x000fce0000000f00 */
[----:B------:R-:W-:Y:S05]  /*a980*/  WARPSYNC.COLLECTIVE R15, `(.L_x_312) ;  /* 0x000000000f0c7348 */ /* 0x000fea0003c00000 */
[----:B------:R-:W-:Y:S02]  /*a990*/  ELECT P6, UR62, PT ;  /* 0x00000000003e782f */ /* 0x000fe400038c0000 */
[----:B------:R-:W-:Y:S01]  /*a9a0*/  MOV R14, UR62 ;  /* 0x0000003e000e7c02 */ /* 0x000fe20008000f00 */
[----:B------:R-:W-:Y:S10]  /*a9b0*/  ENDCOLLECTIVE ;  /* 0x000000000000791b */ /* 0x000ff40003800000 */
.L_x_312:
[----:B------:R-:W-:Y:S05]  /*a9c0*/  BSYNC B0 ;  /* 0x0000000000007941 */ /* 0x000fea0003800000 */
.L_x_311:
[----:B------:R-:W-:Y:S05]  /*a9d0*/  BRA `(.L_x_313) ;  /* 0xfffffffc00147947 */ /* 0x000fea000383ffff */
.L_x_305:
[----:B0-----:R0:W1:Y:S02]  /*a9e0*/  SYNCS.PHASECHK.TRANS64.TRYWAIT P0, [R7+URZ], R4 ;  /* 0x00000004070075a7 */ /* 0x001064000800017f */
[----:B-1----:R-:W-:Y:S05]  /*a9f0*/  @!P0 NANOSLEEP.SYNCS 0x989680 ;  /* 0x009896800000895d */ /* 0x002fea0003900000 */
[----:B------:R-:W1:Y:S02]  /*aa00*/  @!P0 SYNCS.PHASECHK.TRANS64 P0, [R7+URZ], R4 ;  /* 0x00000004070085a7 */ /* 0x000e64000800007f */
[----:B-1----:R-:W-:Y:S05]  /*aa10*/  @!P0 BRA `(.L_x_305) ;  /* 0xfffffffc00f08947 */ /* 0x002fea000383ffff */
[----:B------:R-:W-:Y:S05]  /*aa20*/  BRA `(.L_x_314) ;  /* 0xfffffffc004c7947 */ /* 0x000fea000383ffff */
.L_x_315:
[----:B------:R-:W-:-:S00]  /*aa30*/  BRA `(.L_x_315) ;  /* 0xfffffffc00fc7947 */ /* 0x000fc0000383ffff */
[----:B------:R-:W-:-:S00]  /*aa40*/  NOP ;  /* 0x0000000000007918 */ /* 0x000fc00000000000 */
        /* <DEDUP_REMOVED lines=11> */
.L_x_316:


//--------------------- .nv.global.init           --------------------------
	.section	.nv.global.init,"aw",@progbits
.nv.global.init:
	.type		$str$22,@object
	.size		$str$22,($str$23 - $str$22)
$str$22:
        /*0000*/ 	.byte	0x6b, 0x5f, 0x74, 0x69, 0x6c, 0x65, 0x5f, 0x63, 0x6f, 0x75, 0x6e, 0x74, 0x20, 0x3e, 0x3d, 0x20
        /*0010*/ 	.byte	0x31, 0x00
	.type		$str$23,@object
	.size		$str$23,(__unnamed_1 - $str$23)
$str$23:
        /*0012*/ 	.byte	0x2f, 0x74, 0x6d, 0x70, 0x2f, 0x63, 0x75, 0x74, 0x6c, 0x61, 0x73, 0x73, 0x5f, 0x73, 0x77, 0x65
        /*0022*/ 	.byte	0x65, 0x70, 0x5f, 0x73, 0x72, 0x63, 0x2f, 0x69, 0x6e, 0x63, 0x6c, 0x75, 0x64, 0x65, 0x2f, 0x63
        /*0032*/ 	.byte	0x75, 0x74, 0x6c, 0x61, 0x73, 0x73, 0x2f, 0x67, 0x65, 0x6d, 0x6d, 0x2f, 0x63, 0x6f, 0x6c, 0x6c
        /*0042*/ 	.byte	0x65, 0x63, 0x74, 0x69, 0x76, 0x65, 0x2f, 0x73, 0x6d, 0x39, 0x30, 0x5f, 0x6d, 0x6d, 0x61, 0x5f
        /*0052*/ 	.byte	0x74, 0x6d, 0x61, 0x5f, 0x67, 0x6d, 0x6d, 0x61, 0x5f, 0x73, 0x73, 0x5f, 0x77, 0x61, 0x72, 0x70
        /*0062*/ 	.byte	0x73, 0x70, 0x65, 0x63, 0x69, 0x61, 0x6c, 0x69, 0x7a, 0x65, 0x64, 0x2e, 0x68, 0x70, 0x70, 0x00
	.type		__unnamed_1,@object
	.size		__unnamed_1,(.L_0 - __unnamed_1)
__unnamed_1:
        /*0072*/ 	.byte	0x76, 0x6f, 0x69, 0x64, 0x20, 0x63, 0x75, 0x74, 0x6c, 0x61, 0x73, 0x73, 0x3a, 0x3a, 0x67, 0x65
        /* <DEDUP_REMOVED lines=175> */
        /*0b72*/ 	.byte	0x69, 0x74, 0x79, 0x5d, 0x00
.L_0:


//--------------------- .nv.shared._ZN7cutlass13device_kernelINS_4gemm6kernel13GemmUniversalIN4cute5tupleIJiiiiEEENS1_10collective13CollectiveMmaINS1_34MainloopSm90TmaGmmaWarpSpecializedILi2ENS5_IJNS4_1CILi1EEESB_SB_EEENS1_35KernelTmaWarpSpecializedCooperativeEEENS5_IJNSA_ILi256EEENSA_ILi128EEENSA_ILi64EEEEEEfNS5_IJlSB_lEEEfSJ_NS4_8TiledMMAINS4_8MMA_AtomIJNS4_4SM904GMMA30MMA_64x128x8_F32TF32TF32_SS_TNILNSN_7ScaleInE1ELSP_1EEEEEENS4_6LayoutINS5_IJNSA_ILi2EEESB_SB_EEENS5_IJSB_NSA_ILi0EEESV_EEEEENS5_IJNS4_10UnderscoreESY_SY_EEEEENS4_13SM90_TMA_LOADENS4_14ComposedLayoutINS4_7SwizzleILi3ELi4ELi3EEENS4_18smem_ptr_flag_bitsILi32EEENSS_INS5_IJNSA_ILi8EEENSA_ILi32EEEEEENS5_IJS18_SB_EEEEEEEvNS4_8identityES11_S1C_vS1D_EENS_8epilogue10collective6detail29Sm90TmaWarpSpecializedAdapterINS1G_15DefaultEpilogueIfSJ_SJ_NS1F_6thread17LinearCombinationIfLi1EffLNS1K_9ScaleType4KindE0ELNS_15FloatRoundStyleE2EfEENS1_15EpilogueDefaultEEEEEvvEEEEvNT_6ParamsE --------------------------
	.section	.nv.shared._ZN7cutlass13device_kernelINS_4gemm6kernel13GemmUniversalIN4cute5tupleIJiiiiEEENS1_10collective13CollectiveMmaINS1_34MainloopSm90TmaGmmaWarpSpecializedILi2ENS5_IJNS4_1CILi1EEESB_SB_EEENS1_35KernelTmaWarpSpecializedCooperativeEEENS5_IJNSA_ILi256EEENSA_ILi128EEENSA_ILi64EEEEEEfNS5_IJlSB_lEEEfSJ_NS4_8TiledMMAINS4_8MMA_AtomIJNS4_4SM904GMMA30MMA_64x128x8_F32TF32TF32_SS_TNILNSN_7ScaleInE1ELSP_1EEEEEENS4_6LayoutINS5_IJNSA_ILi2EEESB_SB_EEENS5_IJSB_NSA_ILi0EEESV_EEEEENS5_IJNS4_10UnderscoreESY_SY_EEEEENS4_13SM90_TMA_LOADENS4_14ComposedLayoutINS4_7SwizzleILi3ELi4ELi3EEENS4_18smem_ptr_flag_bitsILi32EEENSS_INS5_IJNSA_ILi8EEENSA_ILi32EEEEEENS5_IJS18_SB_EEEEEEEvNS4_8identityES11_S1C_vS1D_EENS_8epilogue10collective6detail29Sm90TmaWarpSpecializedAdapterINS1G_15DefaultEpilogueIfSJ_SJ_NS1F_6thread17LinearCombinationIfLi1EffLNS1K_9ScaleType4KindE0ELNS_15FloatRoundStyleE2EfEENS1_15EpilogueDefaultEEEEEvvEEEEvNT_6ParamsE,"aw",@nobits
	.sectionflags	@""
	.align	16
	.zero		1024


//--------------------- .nv.shared.reserved.0     --------------------------
	.section	.nv.shared.reserved.0,"aw",@nobits
	.weak		__nv_reservedSMEM_offset_0_alias
	.size		__nv_reservedSMEM_offset_0_alias, 0, 0
	.other		__nv_reservedSMEM_offset_0_alias,@"STO_CUDA_RESERVED_SHARED STV_DEFAULT"
__nv_reservedSMEM_offset_0_alias:
	.zero		0


//--------------------- .nv.global                --------------------------
	.section	.nv.global,"aw",@nobits
.nv.global:
	.type		_ZN40_INTERNAL_0116bea1_4_k_cu_740bee05_298734cute1_E,@object
	.size		_ZN40_INTERNAL_0116bea1_4_k_cu_740bee05_298734cute1_E,(_ZN40_INTERNAL_0116bea1_4_k_cu_740bee05_298734cuda3std3__45__cpo6cbeginE - _ZN40_INTERNAL_0116bea1_4_k_cu_740bee05_298734cute1_E)
_ZN40_INTERNAL_0116bea1_4_k_cu_740bee05_298734cute1_E:
	.zero		1
	.type		_ZN40_INTERNAL_0116bea1_4_k_cu_740bee05_298734cuda3std3__45__cpo6cbeginE,@object
	.size		_ZN40_INTERNAL_0116bea1_4_k_cu_740bee05_298734cuda3std3__45__cpo6cbeginE,(_ZN40_INTERNAL_0116bea1_4_k_cu_740bee05_298734cuda3std3__48in_placeE - _ZN40_INTERNAL_0116bea1_4_k_cu_740bee05_298734cuda3std3__45__cpo6cbeginE)
_ZN40_INTERNAL_0116bea1_4_k_cu_740bee05_298734cuda3std3__45__cpo6cbeginE:
	.zero		1
	.type		_ZN40_INTERNAL_0116bea1_4_k_cu_740bee05_298734cuda3std3__48in_placeE,@object
	.size		_ZN40_INTERNAL_0116bea1_4_k_cu_740bee05_298734cuda3std3__48in_placeE,(_ZN40_INTERNAL_0116bea1_4_k_cu_740bee05_298734cuda3std6ranges3__45__cpo9iter_moveE - _ZN40_INTERNAL_0116bea1_4_k_cu_740bee05_298734cuda3std3__48in_placeE)
_ZN40_INTERNAL_0116bea1_4_k_cu_740bee05_298734cuda3std3__48in_placeE:
	.zero		1
	.type		_ZN40_INTERNAL_0116bea1_4_k_cu_740bee05_298734cuda3std6ranges3__45__cpo9iter_moveE,@object
	.size		_ZN40_INTERNAL_0116bea1_4_k_cu_740bee05_298734cuda3std6ranges3__45__cpo9iter_moveE,(_ZN40_INTERNAL_0116bea1_4_k_cu_740bee05_298734cuda3std3__45__cpo5beginE - _ZN40_INTERNAL_0116bea1_4_k_cu_740bee05_298734cuda3std6ranges3__45__cpo9iter_moveE)
_ZN40_INTERNAL_0116bea1_4_k_cu_740bee05_298734cuda3std6ranges3__45__cpo9iter_moveE:
	.zero		1
	.type		_ZN40_INTERNAL_0116bea1_4_k_cu_740bee05_298734cuda3std3__45__cpo5beginE,@object
	.size		_ZN40_INTERNAL_0116bea1_4_k_cu_740bee05_298734cuda3std3__45__cpo5beginE,(_ZN40_INTERNAL_0116bea1_4_k_cu_740bee05_298734cuda3std3__442_GLOBAL__N__0116bea1_4_k_cu_740bee05_298736ignoreE - _ZN40_INTERNAL_0116bea1_4_k_cu_740bee05_298734cuda3std3__45__cpo5beginE)
_ZN40_INTERNAL_0116bea1_4_k_cu_740bee05_298734cuda3std3__45__cpo5beginE:
	.zero		1
	.type		_ZN40_INTERNAL_0116bea1_4_k_cu_740bee05_298734cuda3std3__442_GLOBAL__N__0116bea1_4_k_cu_740bee05_298736ignoreE,@object
	.size		_ZN40_INTERNAL_0116bea1_4_k_cu_740bee05_298734cuda3std3__442_GLOBAL__N__0116bea1_4_k_cu_740bee05_298736ignoreE,(_ZN40_INTERNAL_0116bea1_4_k_cu_740bee05_298734cute7productE - _ZN40_INTERNAL_0116bea1_4_k_cu_740bee05_298734cuda3std3__442_GLOBAL__N__0116bea1_4_k_cu_740bee05_298736ignoreE)
_ZN40_INTERNAL_0116bea1_4_k_cu_740bee05_298734cuda3std3__442_GLOBAL__N__0116bea1_4_k_cu_740bee05_298736ignoreE:
	.zero		1
	.type		_ZN40_INTERNAL_0116bea1_4_k_cu_740bee05_298734cute7productE,@object
	.size		_ZN40_INTERNAL_0116bea1_4_k_cu_740bee05_298734cute7productE,(_ZN40_INTERNAL_0116bea1_4_k_cu_740bee05_298734cuda3std3__45__cpo3endE - _ZN40_INTERNAL_0116bea1_4_k_cu_740bee05_298734cute7productE)
_ZN40_INTERNAL_0116bea1_4_k_cu_740bee05_298734cute7productE:
	.zero		1
	.type		_ZN40_INTERNAL_0116bea1_4_k_cu_740bee05_298734cuda3std3__45__cpo3endE,@object
	.size		_ZN40_INTERNAL_0116bea1_4_k_cu_740bee05_298734cuda3std3__45__cpo3endE,(_ZN40_INTERNAL_0116bea1_4_k_cu_740bee05_298734cuda3std3__419piecewise_constructE - _ZN40_INTERNAL_0116bea1_4_k_cu_740bee05_298734cuda3std3__45__cpo3endE)
_ZN40_INTERNAL_0116bea1_4_k_cu_740bee05_298734cuda3std3__45__cpo3endE:
	.zero		1
	.type		_ZN40_INTERNAL_0116bea1_4_k_cu_740bee05_298734cuda3std3__419piecewise_constructE,@object
	.size		_ZN40_INTERNAL_0116bea1_4_k_cu_740bee05_298734cuda3std3__419piecewise_constructE,(_ZN40_INTERNAL_0116bea1_4_k_cu_740bee05_298734cuda3std3__45__cpo4cendE - _ZN40_INTERNAL_0116bea1_4_k_cu_740bee05_298734cuda3std3__419piecewise_constructE)
_ZN40_INTERNAL_0116bea1_4_k_cu_740bee05_298734cuda3std3__419piecewise_constructE:
	.zero		1
	.type		_ZN40_INTERNAL_0116bea1_4_k_cu_740bee05_298734cuda3std3__45__cpo4cendE,@object
	.size		_ZN40_INTERNAL_0116bea1_4_k_cu_740bee05_298734cuda3std3__45__cpo4cendE,(_ZN40_INTERNAL_0116bea1_4_k_cu_740bee05_298734cuda3std6ranges3__45__cpo4swapE - _ZN40_INTERNAL_0116bea1_4_k_cu_740bee05_298734cuda3std3__45__cpo4cendE)
_ZN40_INTERNAL_0116bea1_4_k_cu_740bee05_298734cuda3std3__45__cpo4cendE:
	.zero		1
	.type		_ZN40_INTERNAL_0116bea1_4_k_cu_740bee05_298734cuda3std6ranges3__45__cpo4swapE,@object
	.size		_ZN40_INTERNAL_0116bea1_4_k_cu_740bee05_298734cuda3std6ranges3__45__cpo4swapE,(.L_8 - _ZN40_INTERNAL_0116bea1_4_k_cu_740bee05_298734cuda3std6ranges3__45__cpo4swapE)
_ZN40_INTERNAL_0116bea1_4_k_cu_740bee05_298734cuda3std6ranges3__45__cpo4swapE:
	.zero		1
.L_8:


//--------------------- .nv.constant0._ZN7cutlass13device_kernelINS_4gemm6kernel13GemmUniversalIN4cute5tupleIJiiiiEEENS1_10collective13CollectiveMmaINS1_34MainloopSm90TmaGmmaWarpSpecializedILi2ENS5_IJNS4_1CILi1EEESB_SB_EEENS1_35KernelTmaWarpSpecializedCooperativeEEENS5_IJNSA_ILi256EEENSA_ILi128EEENSA_ILi64EEEEEEfNS5_IJlSB_lEEEfSJ_NS4_8TiledMMAINS4_8MMA_AtomIJNS4_4SM904GMMA30MMA_64x128x8_F32TF32TF32_SS_TNILNSN_7ScaleInE1ELSP_1EEEEEENS4_6LayoutINS5_IJNSA_ILi2EEESB_SB_EEENS5_IJSB_NSA_ILi0EEESV_EEEEENS5_IJNS4_10UnderscoreESY_SY_EEEEENS4_13SM90_TMA_LOADENS4_14ComposedLayoutINS4_7SwizzleILi3ELi4ELi3EEENS4_18smem_ptr_flag_bitsILi32EEENSS_INS5_IJNSA_ILi8EEENSA_ILi32EEEEEENS5_IJS18_SB_EEEEEEEvNS4_8identityES11_S1C_vS1D_EENS_8epilogue10collective6detail29Sm90TmaWarpSpecializedAdapterINS1G_15DefaultEpilogueIfSJ_SJ_NS1F_6thread17LinearCombinationIfLi1EffLNS1K_9ScaleType4KindE0ELNS_15FloatRoundStyleE2EfEENS1_15EpilogueDefaultEEEEEvvEEEEvNT_6ParamsE --------------------------
	.section	.nv.constant0._ZN7cutlass13device_kernelINS_4gemm6kernel13GemmUniversalIN4cute5tupleIJiiiiEEENS1_10collective13CollectiveMmaINS1_34MainloopSm90TmaGmmaWarpSpecializedILi2ENS5_IJNS4_1CILi1EEESB_SB_EEENS1_35KernelTmaWarpSpecializedCooperativeEEENS5_IJNSA_ILi256EEENSA_ILi128EEENSA_ILi64EEEEEEfNS5_IJlSB_lEEEfSJ_NS4_8TiledMMAINS4_8MMA_AtomIJNS4_4SM904GMMA30MMA_64x128x8_F32TF32TF32_SS_TNILNSN_7ScaleInE1ELSP_1EEEEEENS4_6LayoutINS5_IJNSA_ILi2EEESB_SB_EEENS5_IJSB_NSA_ILi0EEESV_EEEEENS5_IJNS4_10UnderscoreESY_SY_EEEEENS4_13SM90_TMA_LOADENS4_14ComposedLayoutINS4_7SwizzleILi3ELi4ELi3EEENS4_18smem_ptr_flag_bitsILi32EEENSS_INS5_IJNSA_ILi8EEENSA_ILi32EEEEEENS5_IJS18_SB_EEEEEEEvNS4_8identityES11_S1C_vS1D_EENS_8epilogue10collective6detail29Sm90TmaWarpSpecializedAdapterINS1G_15DefaultEpilogueIfSJ_SJ_NS1F_6thread17LinearCombinationIfLi1EffLNS1K_9ScaleType4KindE0ELNS_15FloatRoundStyleE2EfEENS1_15EpilogueDefaultEEEEEvvEEEEvNT_6ParamsE,"a",@progbits
	.sectionflags	@""
	.align	4
.nv.constant0._ZN7cutlass13device_kernelINS_4gemm6kernel13GemmUniversalIN4cute5tupleIJiiiiEEENS1_10collective13CollectiveMmaINS1_34MainloopSm90TmaGmmaWarpSpecializedILi2ENS5_IJNS4_1CILi1EEESB_SB_EEENS1_35KernelTmaWarpSpecializedCooperativeEEENS5_IJNSA_ILi256EEENSA_ILi128EEENSA_ILi64EEEEEEfNS5_IJlSB_lEEEfSJ_NS4_8TiledMMAINS4_8MMA_AtomIJNS4_4SM904GMMA30MMA_64x128x8_F32TF32TF32_SS_TNILNSN_7ScaleInE1ELSP_1EEEEEENS4_6LayoutINS5_IJNSA_ILi2EEESB_SB_EEENS5_IJSB_NSA_ILi0EEESV_EEEEENS5_IJNS4_10UnderscoreESY_SY_EEEEENS4_13SM90_TMA_LOADENS4_14ComposedLayoutINS4_7SwizzleILi3ELi4ELi3EEENS4_18smem_ptr_flag_bitsILi32EEENSS_INS5_IJNSA_ILi8EEENSA_ILi32EEEEEENS5_IJS18_SB_EEEEEEEvNS4_8identityES11_S1C_vS1D_EENS_8epilogue10collective6detail29Sm90TmaWarpSpecializedAdapterINS1G_15DefaultEpilogueIfSJ_SJ_NS1F_6thread17LinearCombinationIfLi1EffLNS1K_9ScaleType4KindE0ELNS_15FloatRoundStyleE2EfEENS1_15EpilogueDefaultEEEEEvvEEEEvNT_6ParamsE:
	.zero		1664


//--------------------- SYMBOLS --------------------------

	.type		.nv.reservedSmem.offset0,@object
	.size		.nv.reservedSmem.offset0,0x4
	.type		__assertfail,@function
